//
// Generated by NVIDIA NVVM Compiler
//
// Compiler Build ID: CL-36424714
// Cuda compilation tools, release 13.0, V13.0.88
// Based on NVVM 20.0.0
//

.version 9.0
.target sm_100
.address_size 64

	// .globl	_Z14ft_sgemm_largeiiiPfS_S_ff
// _ZZ14ft_sgemm_largeiiiPfS_S_ffE3sAB has been demoted

.visible .entry _Z14ft_sgemm_largeiiiPfS_S_ff(
	.param .u32 _Z14ft_sgemm_largeiiiPfS_S_ff_param_0,
	.param .u32 _Z14ft_sgemm_largeiiiPfS_S_ff_param_1,
	.param .u32 _Z14ft_sgemm_largeiiiPfS_S_ff_param_2,
	.param .u64 .ptr .align 1 _Z14ft_sgemm_largeiiiPfS_S_ff_param_3,
	.param .u64 .ptr .align 1 _Z14ft_sgemm_largeiiiPfS_S_ff_param_4,
	.param .u64 .ptr .align 1 _Z14ft_sgemm_largeiiiPfS_S_ff_param_5,
	.param .f32 _Z14ft_sgemm_largeiiiPfS_S_ff_param_6,
	.param .f32 _Z14ft_sgemm_largeiiiPfS_S_ff_param_7
)
.maxntid 256
{
	.local .align 16 .b8 	__local_depot0[256];
	.reg .b64 	%SP;
	.reg .b64 	%SPL;
	.reg .pred 	%p<21>;
	.reg .b16 	%rs<9>;
	.reg .b32 	%r<130>;
	.reg .b32 	%f<1311>;
	.reg .b64 	%rd<51>;
	// demoted variable
	.shared .align 4 .b8 _ZZ14ft_sgemm_largeiiiPfS_S_ffE3sAB[8192];
	mov.u64 	%SPL, __local_depot0;
	ld.param.u32 	%r20, [_Z14ft_sgemm_largeiiiPfS_S_ff_param_0];
	ld.param.u32 	%r21, [_Z14ft_sgemm_largeiiiPfS_S_ff_param_1];
	ld.param.u64 	%rd14, [_Z14ft_sgemm_largeiiiPfS_S_ff_param_3];
	ld.param.u64 	%rd15, [_Z14ft_sgemm_largeiiiPfS_S_ff_param_4];
	cvta.to.global.u64 	%rd16, %rd15;
	cvta.to.global.u64 	%rd17, %rd14;
	add.u64 	%rd1, %SPL, 0;
	mov.u32 	%r23, %ctaid.x;
	mov.u32 	%r24, %ctaid.y;
	mov.u32 	%r1, %tid.x;
	shl.b32 	%r25, %r23, 6;
	cvt.u64.u32 	%rd19, %r25;
	shl.b32 	%r26, %r24, 6;
	cvt.u64.u32 	%rd20, %r26;
	mov.u32 	%r2, %ntid.x;
	cvt.u16.u32 	%rs1, %r2;
	div.u16 	%rs2, 512, %rs1;
	div.u16 	%rs3, 64, %rs2;
	cvt.u16.u32 	%rs4, %r1;
	div.u16 	%rs5, %rs4, %rs3;
	mul.lo.s16 	%rs6, %rs5, %rs3;
	sub.s16 	%rs7, %rs4, %rs6;
	and.b16  	%rs8, %rs7, 255;
	mul.wide.u16 	%r27, %rs8, %rs2;
	cvt.u32.u16 	%r28, %rs5;
	mad.lo.s32 	%r29, %r20, %r28, %r27;
	cvt.s64.s32 	%rd21, %r29;
	add.s64 	%rd22, %rd21, %rd19;
	shl.b64 	%rd23, %rd22, 2;
	add.s64 	%rd49, %rd17, %rd23;
	mad.lo.s32 	%r30, %r21, %r28, %r27;
	cvt.s64.s32 	%rd24, %r30;
	add.s64 	%rd25, %rd24, %rd20;
	shl.b64 	%rd26, %rd25, 2;
	add.s64 	%rd50, %rd16, %rd26;
	ld.global.v4.f32 	{%f3, %f4, %f2, %f1}, [%rd49];
	ld.global.v4.f32 	{%f7, %f8, %f6, %f5}, [%rd49+16];
	ld.global.v4.f32 	{%f11, %f12, %f10, %f9}, [%rd50];
	ld.global.v4.f32 	{%f15, %f16, %f14, %f13}, [%rd50+16];
	shl.b32 	%r31, %r1, 5;
	mov.u32 	%r129, _ZZ14ft_sgemm_largeiiiPfS_S_ffE3sAB;
	add.s32 	%r3, %r129, %r31;
	st.shared.v4.f32 	[%r3], {%f3, %f4, %f2, %f1};
	st.shared.v4.f32 	[%r3+16], {%f7, %f8, %f6, %f5};
	st.shared.v4.f32 	[%r3+4096], {%f11, %f12, %f10, %f9};
	st.shared.v4.f32 	[%r3+4112], {%f15, %f16, %f14, %f13};
	bar.sync 	0;
	shl.b32 	%r33, %r1, 3;
	and.b32  	%r4, %r33, 56;
	mov.b64 	%rd48, -1;
	mov.u64 	%rd47, %rd1;
$L__BB0_1:
	mov.b32 	%r34, 0;
	st.local.u32 	[%rd47], %r34;
	add.s64 	%rd48, %rd48, 1;
	add.s64 	%rd47, %rd47, 4;
	setp.lt.u64 	%p1, %rd48, 63;
	@%p1 bra 	$L__BB0_1;
	ld.param.u32 	%r122, [_Z14ft_sgemm_largeiiiPfS_S_ff_param_2];
	shl.b32 	%r35, %r1, 2;
	and.b32  	%r36, %r35, 992;
	add.s32 	%r38, %r129, %r36;
	ld.shared.v4.f32 	{%f1229, %f1230, %f1231, %f1232}, [%r38];
	ld.shared.v4.f32 	{%f1233, %f1234, %f1235, %f1236}, [%r38+16];
	shl.b32 	%r39, %r4, 2;
	add.s32 	%r40, %r129, %r39;
	ld.shared.v4.f32 	{%f1244, %f1243, %f1242, %f1241}, [%r40+4096];
	ld.shared.v4.f32 	{%f1240, %f1239, %f1238, %f1237}, [%r40+4112];
	add.f32 	%f280, %f3, %f4;
	add.f32 	%f281, %f280, %f2;
	add.f32 	%f282, %f281, %f1;
	add.f32 	%f283, %f7, %f8;
	add.f32 	%f284, %f283, %f6;
	add.f32 	%f285, %f284, %f5;
	add.f32 	%f286, %f282, %f285;
	add.f32 	%f287, %f11, %f12;
	add.f32 	%f288, %f287, %f10;
	add.f32 	%f289, %f288, %f9;
	add.f32 	%f290, %f15, %f16;
	add.f32 	%f291, %f290, %f14;
	add.f32 	%f292, %f291, %f13;
	add.f32 	%f293, %f289, %f292;
	mov.b32 	%r41, %f286;
	shfl.sync.bfly.b32	%r42|%p2, %r41, 1, 31, -1;
	mov.b32 	%f294, %r42;
	add.f32 	%f295, %f286, %f294;
	mov.b32 	%r43, %f295;
	shfl.sync.bfly.b32	%r44|%p3, %r43, 2, 31, -1;
	mov.b32 	%f296, %r44;
	add.f32 	%f297, %f295, %f296;
	mov.b32 	%r45, %f297;
	shfl.sync.bfly.b32	%r46|%p4, %r45, 4, 31, -1;
	mov.b32 	%r47, %f293;
	shfl.sync.bfly.b32	%r48|%p5, %r47, 1, 31, -1;
	mov.b32 	%f298, %r48;
	add.f32 	%f299, %f293, %f298;
	mov.b32 	%r49, %f299;
	shfl.sync.bfly.b32	%r50|%p6, %r49, 2, 31, -1;
	mov.b32 	%f300, %r50;
	add.f32 	%f301, %f299, %f300;
	mov.b32 	%r51, %f301;
	shfl.sync.bfly.b32	%r52|%p7, %r51, 4, 31, -1;
	mov.f32 	%f302, 0f7FC00000;
	st.shared.v4.f32 	[%r3+2048], {%f302, %f302, %f302, %f302};
	st.shared.v4.f32 	[%r3+2064], {%f302, %f302, %f302, %f302};
	st.shared.v4.f32 	[%r3+6144], {%f302, %f302, %f302, %f302};
	st.shared.v4.f32 	[%r3+6160], {%f302, %f302, %f302, %f302};
	bar.sync 	0;
	shr.u32 	%r5, %r2, 1;
	shl.b32 	%r53, %r1, 1;
	and.b32  	%r6, %r53, 62;
	setp.lt.s32 	%p8, %r122, 1;
	mov.f32 	%f1247, 0f00000000;
	mov.f32 	%f1248, %f1247;
	mov.f32 	%f1249, %f1247;
	mov.f32 	%f1250, %f1247;
	mov.f32 	%f1251, %f1247;
	mov.f32 	%f1252, %f1247;
	mov.f32 	%f1253, %f1247;
	mov.f32 	%f1254, %f1247;
	mov.f32 	%f1255, %f1247;
	mov.f32 	%f1256, %f1247;
	mov.f32 	%f1257, %f1247;
	mov.f32 	%f1258, %f1247;
	mov.f32 	%f1259, %f1247;
	mov.f32 	%f1260, %f1247;
	mov.f32 	%f1261, %f1247;
	mov.f32 	%f1262, %f1247;
	mov.f32 	%f1263, %f1247;
	mov.f32 	%f1264, %f1247;
	mov.f32 	%f1265, %f1247;
	mov.f32 	%f1266, %f1247;
	mov.f32 	%f1267, %f1247;
	mov.f32 	%f1268, %f1247;
	mov.f32 	%f1269, %f1247;
	mov.f32 	%f1270, %f1247;
	mov.f32 	%f1271, %f1247;
	mov.f32 	%f1272, %f1247;
	mov.f32 	%f1273, %f1247;
	mov.f32 	%f1274, %f1247;
	mov.f32 	%f1275, %f1247;
	mov.f32 	%f1276, %f1247;
	mov.f32 	%f1277, %f1247;
	mov.f32 	%f1278, %f1247;
	mov.f32 	%f1279, %f1247;
	mov.f32 	%f1280, %f1247;
	mov.f32 	%f1281, %f1247;
	mov.f32 	%f1282, %f1247;
	mov.f32 	%f1283, %f1247;
	mov.f32 	%f1284, %f1247;
	mov.f32 	%f1285, %f1247;
	mov.f32 	%f1286, %f1247;
	mov.f32 	%f1287, %f1247;
	mov.f32 	%f1288, %f1247;
	mov.f32 	%f1289, %f1247;
	mov.f32 	%f1290, %f1247;
	mov.f32 	%f1291, %f1247;
	mov.f32 	%f1292, %f1247;
	mov.f32 	%f1293, %f1247;
	mov.f32 	%f1294, %f1247;
	mov.f32 	%f1295, %f1247;
	mov.f32 	%f1296, %f1247;
	mov.f32 	%f1297, %f1247;
	mov.f32 	%f1298, %f1247;
	mov.f32 	%f1299, %f1247;
	mov.f32 	%f1300, %f1247;
	mov.f32 	%f1301, %f1247;
	mov.f32 	%f1302, %f1247;
	mov.f32 	%f1303, %f1247;
	mov.f32 	%f1304, %f1247;
	mov.f32 	%f1305, %f1247;
	mov.f32 	%f1306, %f1247;
	mov.f32 	%f1307, %f1247;
	mov.f32 	%f1308, %f1247;
	mov.f32 	%f1309, %f1247;
	mov.f32 	%f1310, %f1247;
	@%p8 bra 	$L__BB0_8;
	ld.param.u32 	%r123, [_Z14ft_sgemm_largeiiiPfS_S_ff_param_2];
	setp.lt.u32 	%p9, %r1, %r5;
	selp.b32 	%r58, 1536, 512, %p9;
	or.b32  	%r59, %r58, %r6;
	shl.b32 	%r60, %r59, 2;
	add.s32 	%r61, %r129, %r60;
	ld.shared.v2.f32 	{%f304, %f305}, [%r61];
	ld.shared.v2.f32 	{%f306, %f307}, [%r61+256];
	ld.shared.v2.f32 	{%f308, %f309}, [%r61+512];
	ld.shared.v2.f32 	{%f310, %f311}, [%r61+768];
	ld.shared.v2.f32 	{%f312, %f313}, [%r61+1024];
	ld.shared.v2.f32 	{%f314, %f315}, [%r61+1280];
	ld.shared.v2.f32 	{%f316, %f317}, [%r61+1536];
	ld.shared.v2.f32 	{%f318, %f319}, [%r61+1792];
	neg.s32 	%r125, %r123;
	add.f32 	%f320, %f305, 0f00000000;
	add.f32 	%f321, %f320, %f307;
	add.f32 	%f322, %f321, %f309;
	add.f32 	%f323, %f322, %f311;
	add.f32 	%f324, %f323, %f313;
	add.f32 	%f325, %f324, %f315;
	add.f32 	%f326, %f325, %f317;
	add.f32 	%f1245, %f326, %f319;
	add.f32 	%f327, %f304, 0f00000000;
	add.f32 	%f328, %f327, %f306;
	add.f32 	%f329, %f328, %f308;
	add.f32 	%f330, %f329, %f310;
	add.f32 	%f331, %f330, %f312;
	add.f32 	%f332, %f331, %f314;
	add.f32 	%f333, %f332, %f316;
	add.f32 	%f1246, %f333, %f318;
	add.s32 	%r128, %r129, 4096;
	mov.f32 	%f1247, 0f00000000;
	mov.b32 	%r127, 1;
	mov.b32 	%r126, 0;
$L__BB0_4:
	ld.param.u32 	%r121, [_Z14ft_sgemm_largeiiiPfS_S_ff_param_1];
	ld.param.u32 	%r119, [_Z14ft_sgemm_largeiiiPfS_S_ff_param_0];
	shl.b32 	%r62, %r121, 3;
	shl.b32 	%r63, %r119, 3;
	add.s32 	%r64, %r127, -1;
	mul.wide.s32 	%rd27, %r63, 4;
	add.s64 	%rd49, %rd49, %rd27;
	mul.wide.s32 	%rd28, %r62, 4;
	add.s64 	%rd50, %rd50, %rd28;
	ld.global.v4.f32 	{%f115, %f116, %f117, %f118}, [%rd49];
	ld.global.v4.f32 	{%f119, %f120, %f121, %f122}, [%rd49+16];
	ld.global.v4.f32 	{%f123, %f124, %f125, %f126}, [%rd50];
	ld.global.v4.f32 	{%f127, %f128, %f129, %f130}, [%rd50+16];
	and.b32  	%r14, %r1, 248;
	add.s32 	%r67, %r129, %r36;
	ld.shared.v4.f32 	{%f334, %f335, %f336, %f337}, [%r67+256];
	ld.shared.v4.f32 	{%f338, %f339, %f340, %f341}, [%r67+272];
	and.b32  	%r69, %r31, 224;
	add.s32 	%r70, %r128, %r69;
	ld.shared.v4.f32 	{%f342, %f343, %f344, %f345}, [%r70+256];
	ld.shared.v4.f32 	{%f346, %f347, %f348, %f349}, [%r70+272];
	ld.local.v2.f32 	{%f350, %f351}, [%rd1];
	fma.rn.f32 	%f352, %f1229, %f1244, %f350;
	fma.rn.f32 	%f353, %f1229, %f1243, %f351;
	fma.rn.f32 	%f354, %f1229, %f1242, %f1294;
	fma.rn.f32 	%f355, %f1229, %f1241, %f1286;
	fma.rn.f32 	%f356, %f1229, %f1240, %f1278;
	fma.rn.f32 	%f357, %f1229, %f1239, %f1270;
	fma.rn.f32 	%f358, %f1229, %f1238, %f1262;
	fma.rn.f32 	%f359, %f1229, %f1237, %f1254;
	fma.rn.f32 	%f360, %f1230, %f1244, %f1309;
	fma.rn.f32 	%f361, %f1230, %f1243, %f1301;
	fma.rn.f32 	%f362, %f1230, %f1242, %f1293;
	fma.rn.f32 	%f363, %f1230, %f1241, %f1285;
	fma.rn.f32 	%f364, %f1230, %f1240, %f1277;
	fma.rn.f32 	%f365, %f1230, %f1239, %f1269;
	fma.rn.f32 	%f366, %f1230, %f1238, %f1261;
	fma.rn.f32 	%f367, %f1230, %f1237, %f1253;
	fma.rn.f32 	%f368, %f1231, %f1244, %f1308;
	fma.rn.f32 	%f369, %f1231, %f1243, %f1300;
	fma.rn.f32 	%f370, %f1231, %f1242, %f1292;
	fma.rn.f32 	%f371, %f1231, %f1241, %f1284;
	fma.rn.f32 	%f372, %f1231, %f1240, %f1276;
	fma.rn.f32 	%f373, %f1231, %f1239, %f1268;
	fma.rn.f32 	%f374, %f1231, %f1238, %f1260;
	fma.rn.f32 	%f375, %f1231, %f1237, %f1252;
	fma.rn.f32 	%f376, %f1232, %f1244, %f1307;
	fma.rn.f32 	%f377, %f1232, %f1243, %f1299;
	fma.rn.f32 	%f378, %f1232, %f1242, %f1291;
	fma.rn.f32 	%f379, %f1232, %f1241, %f1283;
	fma.rn.f32 	%f380, %f1232, %f1240, %f1275;
	fma.rn.f32 	%f381, %f1232, %f1239, %f1267;
	fma.rn.f32 	%f382, %f1232, %f1238, %f1259;
	fma.rn.f32 	%f383, %f1232, %f1237, %f1251;
	fma.rn.f32 	%f384, %f1233, %f1244, %f1306;
	fma.rn.f32 	%f385, %f1233, %f1243, %f1298;
	fma.rn.f32 	%f386, %f1233, %f1242, %f1290;
	fma.rn.f32 	%f387, %f1233, %f1241, %f1282;
	fma.rn.f32 	%f388, %f1233, %f1240, %f1274;
	fma.rn.f32 	%f389, %f1233, %f1239, %f1266;
	fma.rn.f32 	%f390, %f1233, %f1238, %f1258;
	fma.rn.f32 	%f391, %f1233, %f1237, %f1250;
	fma.rn.f32 	%f392, %f1234, %f1244, %f1305;
	fma.rn.f32 	%f393, %f1234, %f1243, %f1297;
	fma.rn.f32 	%f394, %f1234, %f1242, %f1289;
	fma.rn.f32 	%f395, %f1234, %f1241, %f1281;
	fma.rn.f32 	%f396, %f1234, %f1240, %f1273;
	fma.rn.f32 	%f397, %f1234, %f1239, %f1265;
	fma.rn.f32 	%f398, %f1234, %f1238, %f1257;
	fma.rn.f32 	%f399, %f1234, %f1237, %f1249;
	fma.rn.f32 	%f400, %f1235, %f1244, %f1304;
	fma.rn.f32 	%f401, %f1235, %f1243, %f1296;
	fma.rn.f32 	%f402, %f1235, %f1242, %f1288;
	fma.rn.f32 	%f403, %f1235, %f1241, %f1280;
	fma.rn.f32 	%f404, %f1235, %f1240, %f1272;
	fma.rn.f32 	%f405, %f1235, %f1239, %f1264;
	fma.rn.f32 	%f406, %f1235, %f1238, %f1256;
	fma.rn.f32 	%f407, %f1235, %f1237, %f1248;
	fma.rn.f32 	%f408, %f1236, %f1244, %f1303;
	fma.rn.f32 	%f409, %f1236, %f1243, %f1295;
	fma.rn.f32 	%f410, %f1236, %f1242, %f1287;
	fma.rn.f32 	%f411, %f1236, %f1241, %f1279;
	fma.rn.f32 	%f412, %f1236, %f1240, %f1271;
	fma.rn.f32 	%f413, %f1236, %f1239, %f1263;
	fma.rn.f32 	%f414, %f1236, %f1238, %f1255;
	fma.rn.f32 	%f415, %f1236, %f1237, %f1247;
	ld.shared.v4.f32 	{%f416, %f417, %f418, %f419}, [%r67+512];
	ld.shared.v4.f32 	{%f420, %f421, %f422, %f423}, [%r67+528];
	ld.shared.v4.f32 	{%f424, %f425, %f426, %f427}, [%r70+512];
	ld.shared.v4.f32 	{%f428, %f429, %f430, %f431}, [%r70+528];
	fma.rn.f32 	%f432, %f334, %f342, %f352;
	fma.rn.f32 	%f433, %f334, %f343, %f353;
	fma.rn.f32 	%f434, %f334, %f344, %f354;
	fma.rn.f32 	%f435, %f334, %f345, %f355;
	fma.rn.f32 	%f436, %f334, %f346, %f356;
	fma.rn.f32 	%f437, %f334, %f347, %f357;
	fma.rn.f32 	%f438, %f334, %f348, %f358;
	fma.rn.f32 	%f439, %f334, %f349, %f359;
	fma.rn.f32 	%f440, %f335, %f342, %f360;
	fma.rn.f32 	%f441, %f335, %f343, %f361;
	fma.rn.f32 	%f442, %f335, %f344, %f362;
	fma.rn.f32 	%f443, %f335, %f345, %f363;
	fma.rn.f32 	%f444, %f335, %f346, %f364;
	fma.rn.f32 	%f445, %f335, %f347, %f365;
	fma.rn.f32 	%f446, %f335, %f348, %f366;
	fma.rn.f32 	%f447, %f335, %f349, %f367;
	fma.rn.f32 	%f448, %f336, %f342, %f368;
	fma.rn.f32 	%f449, %f336, %f343, %f369;
	fma.rn.f32 	%f450, %f336, %f344, %f370;
	fma.rn.f32 	%f451, %f336, %f345, %f371;
	fma.rn.f32 	%f452, %f336, %f346, %f372;
	fma.rn.f32 	%f453, %f336, %f347, %f373;
	fma.rn.f32 	%f454, %f336, %f348, %f374;
	fma.rn.f32 	%f455, %f336, %f349, %f375;
	fma.rn.f32 	%f456, %f337, %f342, %f376;
	fma.rn.f32 	%f457, %f337, %f343, %f377;
	fma.rn.f32 	%f458, %f337, %f344, %f378;
	fma.rn.f32 	%f459, %f337, %f345, %f379;
	fma.rn.f32 	%f460, %f337, %f346, %f380;
	fma.rn.f32 	%f461, %f337, %f347, %f381;
	fma.rn.f32 	%f462, %f337, %f348, %f382;
	fma.rn.f32 	%f463, %f337, %f349, %f383;
	fma.rn.f32 	%f464, %f338, %f342, %f384;
	fma.rn.f32 	%f465, %f338, %f343, %f385;
	fma.rn.f32 	%f466, %f338, %f344, %f386;
	fma.rn.f32 	%f467, %f338, %f345, %f387;
	fma.rn.f32 	%f468, %f338, %f346, %f388;
	fma.rn.f32 	%f469, %f338, %f347, %f389;
	fma.rn.f32 	%f470, %f338, %f348, %f390;
	fma.rn.f32 	%f471, %f338, %f349, %f391;
	fma.rn.f32 	%f472, %f339, %f342, %f392;
	fma.rn.f32 	%f473, %f339, %f343, %f393;
	fma.rn.f32 	%f474, %f339, %f344, %f394;
	fma.rn.f32 	%f475, %f339, %f345, %f395;
	fma.rn.f32 	%f476, %f339, %f346, %f396;
	fma.rn.f32 	%f477, %f339, %f347, %f397;
	fma.rn.f32 	%f478, %f339, %f348, %f398;
	fma.rn.f32 	%f479, %f339, %f349, %f399;
	fma.rn.f32 	%f480, %f340, %f342, %f400;
	fma.rn.f32 	%f481, %f340, %f343, %f401;
	fma.rn.f32 	%f482, %f340, %f344, %f402;
	fma.rn.f32 	%f483, %f340, %f345, %f403;
	fma.rn.f32 	%f484, %f340, %f346, %f404;
	fma.rn.f32 	%f485, %f340, %f347, %f405;
	fma.rn.f32 	%f486, %f340, %f348, %f406;
	fma.rn.f32 	%f487, %f340, %f349, %f407;
	fma.rn.f32 	%f488, %f341, %f342, %f408;
	fma.rn.f32 	%f489, %f341, %f343, %f409;
	fma.rn.f32 	%f490, %f341, %f344, %f410;
	fma.rn.f32 	%f491, %f341, %f345, %f411;
	fma.rn.f32 	%f492, %f341, %f346, %f412;
	fma.rn.f32 	%f493, %f341, %f347, %f413;
	fma.rn.f32 	%f494, %f341, %f348, %f414;
	fma.rn.f32 	%f495, %f341, %f349, %f415;
	ld.shared.v4.f32 	{%f496, %f497, %f498, %f499}, [%r67+768];
	ld.shared.v4.f32 	{%f500, %f501, %f502, %f503}, [%r67+784];
	ld.shared.v4.f32 	{%f504, %f505, %f506, %f507}, [%r70+768];
	ld.shared.v4.f32 	{%f508, %f509, %f510, %f511}, [%r70+784];
	fma.rn.f32 	%f512, %f416, %f424, %f432;
	fma.rn.f32 	%f513, %f416, %f425, %f433;
	fma.rn.f32 	%f514, %f416, %f426, %f434;
	fma.rn.f32 	%f515, %f416, %f427, %f435;
	fma.rn.f32 	%f516, %f416, %f428, %f436;
	fma.rn.f32 	%f517, %f416, %f429, %f437;
	fma.rn.f32 	%f518, %f416, %f430, %f438;
	fma.rn.f32 	%f519, %f416, %f431, %f439;
	fma.rn.f32 	%f520, %f417, %f424, %f440;
	fma.rn.f32 	%f521, %f417, %f425, %f441;
	fma.rn.f32 	%f522, %f417, %f426, %f442;
	fma.rn.f32 	%f523, %f417, %f427, %f443;
	fma.rn.f32 	%f524, %f417, %f428, %f444;
	fma.rn.f32 	%f525, %f417, %f429, %f445;
	fma.rn.f32 	%f526, %f417, %f430, %f446;
	fma.rn.f32 	%f527, %f417, %f431, %f447;
	fma.rn.f32 	%f528, %f418, %f424, %f448;
	fma.rn.f32 	%f529, %f418, %f425, %f449;
	fma.rn.f32 	%f530, %f418, %f426, %f450;
	fma.rn.f32 	%f531, %f418, %f427, %f451;
	fma.rn.f32 	%f532, %f418, %f428, %f452;
	fma.rn.f32 	%f533, %f418, %f429, %f453;
	fma.rn.f32 	%f534, %f418, %f430, %f454;
	fma.rn.f32 	%f535, %f418, %f431, %f455;
	fma.rn.f32 	%f536, %f419, %f424, %f456;
	fma.rn.f32 	%f537, %f419, %f425, %f457;
	fma.rn.f32 	%f538, %f419, %f426, %f458;
	fma.rn.f32 	%f539, %f419, %f427, %f459;
	fma.rn.f32 	%f540, %f419, %f428, %f460;
	fma.rn.f32 	%f541, %f419, %f429, %f461;
	fma.rn.f32 	%f542, %f419, %f430, %f462;
	fma.rn.f32 	%f543, %f419, %f431, %f463;
	fma.rn.f32 	%f544, %f420, %f424, %f464;
	fma.rn.f32 	%f545, %f420, %f425, %f465;
	fma.rn.f32 	%f546, %f420, %f426, %f466;
	fma.rn.f32 	%f547, %f420, %f427, %f467;
	fma.rn.f32 	%f548, %f420, %f428, %f468;
	fma.rn.f32 	%f549, %f420, %f429, %f469;
	fma.rn.f32 	%f550, %f420, %f430, %f470;
	fma.rn.f32 	%f551, %f420, %f431, %f471;
	fma.rn.f32 	%f552, %f421, %f424, %f472;
	fma.rn.f32 	%f553, %f421, %f425, %f473;
	fma.rn.f32 	%f554, %f421, %f426, %f474;
	fma.rn.f32 	%f555, %f421, %f427, %f475;
	fma.rn.f32 	%f556, %f421, %f428, %f476;
	fma.rn.f32 	%f557, %f421, %f429, %f477;
	fma.rn.f32 	%f558, %f421, %f430, %f478;
	fma.rn.f32 	%f559, %f421, %f431, %f479;
	fma.rn.f32 	%f560, %f422, %f424, %f480;
	fma.rn.f32 	%f561, %f422, %f425, %f481;
	fma.rn.f32 	%f562, %f422, %f426, %f482;
	fma.rn.f32 	%f563, %f422, %f427, %f483;
	fma.rn.f32 	%f564, %f422, %f428, %f484;
	fma.rn.f32 	%f565, %f422, %f429, %f485;
	fma.rn.f32 	%f566, %f422, %f430, %f486;
	fma.rn.f32 	%f567, %f422, %f431, %f487;
	fma.rn.f32 	%f568, %f423, %f424, %f488;
	fma.rn.f32 	%f569, %f423, %f425, %f489;
	fma.rn.f32 	%f570, %f423, %f426, %f490;
	fma.rn.f32 	%f571, %f423, %f427, %f491;
	fma.rn.f32 	%f572, %f423, %f428, %f492;
	fma.rn.f32 	%f573, %f423, %f429, %f493;
	fma.rn.f32 	%f574, %f423, %f430, %f494;
	fma.rn.f32 	%f575, %f423, %f431, %f495;
	ld.shared.v4.f32 	{%f576, %f577, %f578, %f579}, [%r67+1024];
	ld.shared.v4.f32 	{%f580, %f581, %f582, %f583}, [%r67+1040];
	ld.shared.v4.f32 	{%f584, %f585, %f586, %f587}, [%r70+1024];
	ld.shared.v4.f32 	{%f588, %f589, %f590, %f591}, [%r70+1040];
	fma.rn.f32 	%f592, %f496, %f504, %f512;
	fma.rn.f32 	%f593, %f496, %f505, %f513;
	fma.rn.f32 	%f594, %f496, %f506, %f514;
	fma.rn.f32 	%f595, %f496, %f507, %f515;
	fma.rn.f32 	%f596, %f496, %f508, %f516;
	fma.rn.f32 	%f597, %f496, %f509, %f517;
	fma.rn.f32 	%f598, %f496, %f510, %f518;
	fma.rn.f32 	%f599, %f496, %f511, %f519;
	fma.rn.f32 	%f600, %f497, %f504, %f520;
	fma.rn.f32 	%f601, %f497, %f505, %f521;
	fma.rn.f32 	%f602, %f497, %f506, %f522;
	fma.rn.f32 	%f603, %f497, %f507, %f523;
	fma.rn.f32 	%f604, %f497, %f508, %f524;
	fma.rn.f32 	%f605, %f497, %f509, %f525;
	fma.rn.f32 	%f606, %f497, %f510, %f526;
	fma.rn.f32 	%f607, %f497, %f511, %f527;
	fma.rn.f32 	%f608, %f498, %f504, %f528;
	fma.rn.f32 	%f609, %f498, %f505, %f529;
	fma.rn.f32 	%f610, %f498, %f506, %f530;
	fma.rn.f32 	%f611, %f498, %f507, %f531;
	fma.rn.f32 	%f612, %f498, %f508, %f532;
	fma.rn.f32 	%f613, %f498, %f509, %f533;
	fma.rn.f32 	%f614, %f498, %f510, %f534;
	fma.rn.f32 	%f615, %f498, %f511, %f535;
	fma.rn.f32 	%f616, %f499, %f504, %f536;
	fma.rn.f32 	%f617, %f499, %f505, %f537;
	fma.rn.f32 	%f618, %f499, %f506, %f538;
	fma.rn.f32 	%f619, %f499, %f507, %f539;
	fma.rn.f32 	%f620, %f499, %f508, %f540;
	fma.rn.f32 	%f621, %f499, %f509, %f541;
	fma.rn.f32 	%f622, %f499, %f510, %f542;
	fma.rn.f32 	%f623, %f499, %f511, %f543;
	fma.rn.f32 	%f624, %f500, %f504, %f544;
	fma.rn.f32 	%f625, %f500, %f505, %f545;
	fma.rn.f32 	%f626, %f500, %f506, %f546;
	fma.rn.f32 	%f627, %f500, %f507, %f547;
	fma.rn.f32 	%f628, %f500, %f508, %f548;
	fma.rn.f32 	%f629, %f500, %f509, %f549;
	fma.rn.f32 	%f630, %f500, %f510, %f550;
	fma.rn.f32 	%f631, %f500, %f511, %f551;
	fma.rn.f32 	%f632, %f501, %f504, %f552;
	fma.rn.f32 	%f633, %f501, %f505, %f553;
	fma.rn.f32 	%f634, %f501, %f506, %f554;
	fma.rn.f32 	%f635, %f501, %f507, %f555;
	fma.rn.f32 	%f636, %f501, %f508, %f556;
	fma.rn.f32 	%f637, %f501, %f509, %f557;
	fma.rn.f32 	%f638, %f501, %f510, %f558;
	fma.rn.f32 	%f639, %f501, %f511, %f559;
	fma.rn.f32 	%f640, %f502, %f504, %f560;
	fma.rn.f32 	%f641, %f502, %f505, %f561;
	fma.rn.f32 	%f642, %f502, %f506, %f562;
	fma.rn.f32 	%f643, %f502, %f507, %f563;
	fma.rn.f32 	%f644, %f502, %f508, %f564;
	fma.rn.f32 	%f645, %f502, %f509, %f565;
	fma.rn.f32 	%f646, %f502, %f510, %f566;
	fma.rn.f32 	%f647, %f502, %f511, %f567;
	fma.rn.f32 	%f648, %f503, %f504, %f568;
	fma.rn.f32 	%f649, %f503, %f505, %f569;
	fma.rn.f32 	%f650, %f503, %f506, %f570;
	fma.rn.f32 	%f651, %f503, %f507, %f571;
	fma.rn.f32 	%f652, %f503, %f508, %f572;
	fma.rn.f32 	%f653, %f503, %f509, %f573;
	fma.rn.f32 	%f654, %f503, %f510, %f574;
	fma.rn.f32 	%f655, %f503, %f511, %f575;
	ld.shared.v4.f32 	{%f656, %f657, %f658, %f659}, [%r67+1280];
	ld.shared.v4.f32 	{%f660, %f661, %f662, %f663}, [%r67+1296];
	ld.shared.v4.f32 	{%f664, %f665, %f666, %f667}, [%r70+1280];
	ld.shared.v4.f32 	{%f668, %f669, %f670, %f671}, [%r70+1296];
	fma.rn.f32 	%f672, %f576, %f584, %f592;
	fma.rn.f32 	%f673, %f576, %f585, %f593;
	fma.rn.f32 	%f674, %f576, %f586, %f594;
	fma.rn.f32 	%f675, %f576, %f587, %f595;
	fma.rn.f32 	%f676, %f576, %f588, %f596;
	fma.rn.f32 	%f677, %f576, %f589, %f597;
	fma.rn.f32 	%f678, %f576, %f590, %f598;
	fma.rn.f32 	%f679, %f576, %f591, %f599;
	fma.rn.f32 	%f680, %f577, %f584, %f600;
	fma.rn.f32 	%f681, %f577, %f585, %f601;
	fma.rn.f32 	%f682, %f577, %f586, %f602;
	fma.rn.f32 	%f683, %f577, %f587, %f603;
	fma.rn.f32 	%f684, %f577, %f588, %f604;
	fma.rn.f32 	%f685, %f577, %f589, %f605;
	fma.rn.f32 	%f686, %f577, %f590, %f606;
	fma.rn.f32 	%f687, %f577, %f591, %f607;
	fma.rn.f32 	%f688, %f578, %f584, %f608;
	fma.rn.f32 	%f689, %f578, %f585, %f609;
	fma.rn.f32 	%f690, %f578, %f586, %f610;
	fma.rn.f32 	%f691, %f578, %f587, %f611;
	fma.rn.f32 	%f692, %f578, %f588, %f612;
	fma.rn.f32 	%f693, %f578, %f589, %f613;
	fma.rn.f32 	%f694, %f578, %f590, %f614;
	fma.rn.f32 	%f695, %f578, %f591, %f615;
	fma.rn.f32 	%f696, %f579, %f584, %f616;
	fma.rn.f32 	%f697, %f579, %f585, %f617;
	fma.rn.f32 	%f698, %f579, %f586, %f618;
	fma.rn.f32 	%f699, %f579, %f587, %f619;
	fma.rn.f32 	%f700, %f579, %f588, %f620;
	fma.rn.f32 	%f701, %f579, %f589, %f621;
	fma.rn.f32 	%f702, %f579, %f590, %f622;
	fma.rn.f32 	%f703, %f579, %f591, %f623;
	fma.rn.f32 	%f704, %f580, %f584, %f624;
	fma.rn.f32 	%f705, %f580, %f585, %f625;
	fma.rn.f32 	%f706, %f580, %f586, %f626;
	fma.rn.f32 	%f707, %f580, %f587, %f627;
	fma.rn.f32 	%f708, %f580, %f588, %f628;
	fma.rn.f32 	%f709, %f580, %f589, %f629;
	fma.rn.f32 	%f710, %f580, %f590, %f630;
	fma.rn.f32 	%f711, %f580, %f591, %f631;
	fma.rn.f32 	%f712, %f581, %f584, %f632;
	fma.rn.f32 	%f713, %f581, %f585, %f633;
	fma.rn.f32 	%f714, %f581, %f586, %f634;
	fma.rn.f32 	%f715, %f581, %f587, %f635;
	fma.rn.f32 	%f716, %f581, %f588, %f636;
	fma.rn.f32 	%f717, %f581, %f589, %f637;
	fma.rn.f32 	%f718, %f581, %f590, %f638;
	fma.rn.f32 	%f719, %f581, %f591, %f639;
	fma.rn.f32 	%f720, %f582, %f584, %f640;
	fma.rn.f32 	%f721, %f582, %f585, %f641;
	fma.rn.f32 	%f722, %f582, %f586, %f642;
	fma.rn.f32 	%f723, %f582, %f587, %f643;
	fma.rn.f32 	%f724, %f582, %f588, %f644;
	fma.rn.f32 	%f725, %f582, %f589, %f645;
	fma.rn.f32 	%f726, %f582, %f590, %f646;
	fma.rn.f32 	%f727, %f582, %f591, %f647;
	fma.rn.f32 	%f728, %f583, %f584, %f648;
	fma.rn.f32 	%f729, %f583, %f585, %f649;
	fma.rn.f32 	%f730, %f583, %f586, %f650;
	fma.rn.f32 	%f731, %f583, %f587, %f651;
	fma.rn.f32 	%f732, %f583, %f588, %f652;
	fma.rn.f32 	%f733, %f583, %f589, %f653;
	fma.rn.f32 	%f734, %f583, %f590, %f654;
	fma.rn.f32 	%f735, %f583, %f591, %f655;
	ld.shared.v4.f32 	{%f736, %f737, %f738, %f739}, [%r67+1536];
	ld.shared.v4.f32 	{%f740, %f741, %f742, %f743}, [%r67+1552];
	ld.shared.v4.f32 	{%f744, %f745, %f746, %f747}, [%r70+1536];
	ld.shared.v4.f32 	{%f748, %f749, %f750, %f751}, [%r70+1552];
	fma.rn.f32 	%f752, %f656, %f664, %f672;
	fma.rn.f32 	%f753, %f656, %f665, %f673;
	fma.rn.f32 	%f754, %f656, %f666, %f674;
	fma.rn.f32 	%f755, %f656, %f667, %f675;
	fma.rn.f32 	%f756, %f656, %f668, %f676;
	fma.rn.f32 	%f757, %f656, %f669, %f677;
	fma.rn.f32 	%f758, %f656, %f670, %f678;
	fma.rn.f32 	%f759, %f656, %f671, %f679;
	fma.rn.f32 	%f760, %f657, %f664, %f680;
	fma.rn.f32 	%f761, %f657, %f665, %f681;
	fma.rn.f32 	%f762, %f657, %f666, %f682;
	fma.rn.f32 	%f763, %f657, %f667, %f683;
	fma.rn.f32 	%f764, %f657, %f668, %f684;
	fma.rn.f32 	%f765, %f657, %f669, %f685;
	fma.rn.f32 	%f766, %f657, %f670, %f686;
	fma.rn.f32 	%f767, %f657, %f671, %f687;
	fma.rn.f32 	%f768, %f658, %f664, %f688;
	fma.rn.f32 	%f769, %f658, %f665, %f689;
	fma.rn.f32 	%f770, %f658, %f666, %f690;
	fma.rn.f32 	%f771, %f658, %f667, %f691;
	fma.rn.f32 	%f772, %f658, %f668, %f692;
	fma.rn.f32 	%f773, %f658, %f669, %f693;
	fma.rn.f32 	%f774, %f658, %f670, %f694;
	fma.rn.f32 	%f775, %f658, %f671, %f695;
	fma.rn.f32 	%f776, %f659, %f664, %f696;
	fma.rn.f32 	%f777, %f659, %f665, %f697;
	fma.rn.f32 	%f778, %f659, %f666, %f698;
	fma.rn.f32 	%f779, %f659, %f667, %f699;
	fma.rn.f32 	%f780, %f659, %f668, %f700;
	fma.rn.f32 	%f781, %f659, %f669, %f701;
	fma.rn.f32 	%f782, %f659, %f670, %f702;
	fma.rn.f32 	%f783, %f659, %f671, %f703;
	fma.rn.f32 	%f784, %f660, %f664, %f704;
	fma.rn.f32 	%f785, %f660, %f665, %f705;
	fma.rn.f32 	%f786, %f660, %f666, %f706;
	fma.rn.f32 	%f787, %f660, %f667, %f707;
	fma.rn.f32 	%f788, %f660, %f668, %f708;
	fma.rn.f32 	%f789, %f660, %f669, %f709;
	fma.rn.f32 	%f790, %f660, %f670, %f710;
	fma.rn.f32 	%f791, %f660, %f671, %f711;
	fma.rn.f32 	%f792, %f661, %f664, %f712;
	fma.rn.f32 	%f793, %f661, %f665, %f713;
	fma.rn.f32 	%f794, %f661, %f666, %f714;
	fma.rn.f32 	%f795, %f661, %f667, %f715;
	fma.rn.f32 	%f796, %f661, %f668, %f716;
	fma.rn.f32 	%f797, %f661, %f669, %f717;
	fma.rn.f32 	%f798, %f661, %f670, %f718;
	fma.rn.f32 	%f799, %f661, %f671, %f719;
	fma.rn.f32 	%f800, %f662, %f664, %f720;
	fma.rn.f32 	%f801, %f662, %f665, %f721;
	fma.rn.f32 	%f802, %f662, %f666, %f722;
	fma.rn.f32 	%f803, %f662, %f667, %f723;
	fma.rn.f32 	%f804, %f662, %f668, %f724;
	fma.rn.f32 	%f805, %f662, %f669, %f725;
	fma.rn.f32 	%f806, %f662, %f670, %f726;
	fma.rn.f32 	%f807, %f662, %f671, %f727;
	fma.rn.f32 	%f808, %f663, %f664, %f728;
	fma.rn.f32 	%f809, %f663, %f665, %f729;
	fma.rn.f32 	%f810, %f663, %f666, %f730;
	fma.rn.f32 	%f811, %f663, %f667, %f731;
	fma.rn.f32 	%f812, %f663, %f668, %f732;
	fma.rn.f32 	%f813, %f663, %f669, %f733;
	fma.rn.f32 	%f814, %f663, %f670, %f734;
	fma.rn.f32 	%f815, %f663, %f671, %f735;
	ld.shared.v4.f32 	{%f816, %f817, %f818, %f819}, [%r67+1792];
	ld.shared.v4.f32 	{%f820, %f821, %f822, %f823}, [%r67+1808];
	ld.shared.v4.f32 	{%f824, %f825, %f826, %f827}, [%r70+1792];
	ld.shared.v4.f32 	{%f828, %f829, %f830, %f831}, [%r70+1808];
	fma.rn.f32 	%f832, %f736, %f744, %f752;
	fma.rn.f32 	%f833, %f736, %f745, %f753;
	fma.rn.f32 	%f834, %f736, %f746, %f754;
	fma.rn.f32 	%f835, %f736, %f747, %f755;
	fma.rn.f32 	%f836, %f736, %f748, %f756;
	fma.rn.f32 	%f837, %f736, %f749, %f757;
	fma.rn.f32 	%f838, %f736, %f750, %f758;
	fma.rn.f32 	%f839, %f736, %f751, %f759;
	fma.rn.f32 	%f840, %f737, %f744, %f760;
	fma.rn.f32 	%f841, %f737, %f745, %f761;
	fma.rn.f32 	%f842, %f737, %f746, %f762;
	fma.rn.f32 	%f843, %f737, %f747, %f763;
	fma.rn.f32 	%f844, %f737, %f748, %f764;
	fma.rn.f32 	%f845, %f737, %f749, %f765;
	fma.rn.f32 	%f846, %f737, %f750, %f766;
	fma.rn.f32 	%f847, %f737, %f751, %f767;
	fma.rn.f32 	%f848, %f738, %f744, %f768;
	fma.rn.f32 	%f849, %f738, %f745, %f769;
	fma.rn.f32 	%f850, %f738, %f746, %f770;
	fma.rn.f32 	%f851, %f738, %f747, %f771;
	fma.rn.f32 	%f852, %f738, %f748, %f772;
	fma.rn.f32 	%f853, %f738, %f749, %f773;
	fma.rn.f32 	%f854, %f738, %f750, %f774;
	fma.rn.f32 	%f855, %f738, %f751, %f775;
	fma.rn.f32 	%f856, %f739, %f744, %f776;
	fma.rn.f32 	%f857, %f739, %f745, %f777;
	fma.rn.f32 	%f858, %f739, %f746, %f778;
	fma.rn.f32 	%f859, %f739, %f747, %f779;
	fma.rn.f32 	%f860, %f739, %f748, %f780;
	fma.rn.f32 	%f861, %f739, %f749, %f781;
	fma.rn.f32 	%f862, %f739, %f750, %f782;
	fma.rn.f32 	%f863, %f739, %f751, %f783;
	fma.rn.f32 	%f864, %f740, %f744, %f784;
	fma.rn.f32 	%f865, %f740, %f745, %f785;
	fma.rn.f32 	%f866, %f740, %f746, %f786;
	fma.rn.f32 	%f867, %f740, %f747, %f787;
	fma.rn.f32 	%f868, %f740, %f748, %f788;
	fma.rn.f32 	%f869, %f740, %f749, %f789;
	fma.rn.f32 	%f870, %f740, %f750, %f790;
	fma.rn.f32 	%f871, %f740, %f751, %f791;
	fma.rn.f32 	%f872, %f741, %f744, %f792;
	fma.rn.f32 	%f873, %f741, %f745, %f793;
	fma.rn.f32 	%f874, %f741, %f746, %f794;
	fma.rn.f32 	%f875, %f741, %f747, %f795;
	fma.rn.f32 	%f876, %f741, %f748, %f796;
	fma.rn.f32 	%f877, %f741, %f749, %f797;
	fma.rn.f32 	%f878, %f741, %f750, %f798;
	fma.rn.f32 	%f879, %f741, %f751, %f799;
	fma.rn.f32 	%f880, %f742, %f744, %f800;
	fma.rn.f32 	%f881, %f742, %f745, %f801;
	fma.rn.f32 	%f882, %f742, %f746, %f802;
	fma.rn.f32 	%f883, %f742, %f747, %f803;
	fma.rn.f32 	%f884, %f742, %f748, %f804;
	fma.rn.f32 	%f885, %f742, %f749, %f805;
	fma.rn.f32 	%f886, %f742, %f750, %f806;
	fma.rn.f32 	%f887, %f742, %f751, %f807;
	fma.rn.f32 	%f888, %f743, %f744, %f808;
	fma.rn.f32 	%f889, %f743, %f745, %f809;
	fma.rn.f32 	%f890, %f743, %f746, %f810;
	fma.rn.f32 	%f891, %f743, %f747, %f811;
	fma.rn.f32 	%f892, %f743, %f748, %f812;
	fma.rn.f32 	%f893, %f743, %f749, %f813;
	fma.rn.f32 	%f894, %f743, %f750, %f814;
	fma.rn.f32 	%f895, %f743, %f751, %f815;
	fma.rn.f32 	%f896, %f816, %f824, %f832;
	fma.rn.f32 	%f897, %f816, %f825, %f833;
	fma.rn.f32 	%f1294, %f816, %f826, %f834;
	fma.rn.f32 	%f1286, %f816, %f827, %f835;
	st.local.v4.f32 	[%rd1], {%f896, %f897, %f1294, %f1286};
	fma.rn.f32 	%f1278, %f816, %f828, %f836;
	fma.rn.f32 	%f1270, %f816, %f829, %f837;
	fma.rn.f32 	%f1262, %f816, %f830, %f838;
	fma.rn.f32 	%f1254, %f816, %f831, %f839;
	st.local.v4.f32 	[%rd1+16], {%f1278, %f1270, %f1262, %f1254};
	fma.rn.f32 	%f1309, %f817, %f824, %f840;
	fma.rn.f32 	%f1301, %f817, %f825, %f841;
	fma.rn.f32 	%f1293, %f817, %f826, %f842;
	fma.rn.f32 	%f1285, %f817, %f827, %f843;
	st.local.v4.f32 	[%rd1+32], {%f1309, %f1301, %f1293, %f1285};
	fma.rn.f32 	%f1277, %f817, %f828, %f844;
	fma.rn.f32 	%f1269, %f817, %f829, %f845;
	fma.rn.f32 	%f1261, %f817, %f830, %f846;
	fma.rn.f32 	%f1253, %f817, %f831, %f847;
	st.local.v4.f32 	[%rd1+48], {%f1277, %f1269, %f1261, %f1253};
	fma.rn.f32 	%f1308, %f818, %f824, %f848;
	fma.rn.f32 	%f1300, %f818, %f825, %f849;
	fma.rn.f32 	%f1292, %f818, %f826, %f850;
	fma.rn.f32 	%f1284, %f818, %f827, %f851;
	st.local.v4.f32 	[%rd1+64], {%f1308, %f1300, %f1292, %f1284};
	fma.rn.f32 	%f1276, %f818, %f828, %f852;
	fma.rn.f32 	%f1268, %f818, %f829, %f853;
	fma.rn.f32 	%f1260, %f818, %f830, %f854;
	fma.rn.f32 	%f1252, %f818, %f831, %f855;
	st.local.v4.f32 	[%rd1+80], {%f1276, %f1268, %f1260, %f1252};
	fma.rn.f32 	%f1307, %f819, %f824, %f856;
	fma.rn.f32 	%f1299, %f819, %f825, %f857;
	fma.rn.f32 	%f1291, %f819, %f826, %f858;
	fma.rn.f32 	%f1283, %f819, %f827, %f859;
	st.local.v4.f32 	[%rd1+96], {%f1307, %f1299, %f1291, %f1283};
	fma.rn.f32 	%f1275, %f819, %f828, %f860;
	fma.rn.f32 	%f1267, %f819, %f829, %f861;
	fma.rn.f32 	%f1259, %f819, %f830, %f862;
	fma.rn.f32 	%f1251, %f819, %f831, %f863;
	st.local.v4.f32 	[%rd1+112], {%f1275, %f1267, %f1259, %f1251};
	fma.rn.f32 	%f1306, %f820, %f824, %f864;
	fma.rn.f32 	%f1298, %f820, %f825, %f865;
	fma.rn.f32 	%f1290, %f820, %f826, %f866;
	fma.rn.f32 	%f1282, %f820, %f827, %f867;
	st.local.v4.f32 	[%rd1+128], {%f1306, %f1298, %f1290, %f1282};
	fma.rn.f32 	%f1274, %f820, %f828, %f868;
	fma.rn.f32 	%f1266, %f820, %f829, %f869;
	fma.rn.f32 	%f1258, %f820, %f830, %f870;
	fma.rn.f32 	%f1250, %f820, %f831, %f871;
	st.local.v4.f32 	[%rd1+144], {%f1274, %f1266, %f1258, %f1250};
	fma.rn.f32 	%f1305, %f821, %f824, %f872;
	fma.rn.f32 	%f1297, %f821, %f825, %f873;
	fma.rn.f32 	%f1289, %f821, %f826, %f874;
	fma.rn.f32 	%f1281, %f821, %f827, %f875;
	st.local.v4.f32 	[%rd1+160], {%f1305, %f1297, %f1289, %f1281};
	fma.rn.f32 	%f1273, %f821, %f828, %f876;
	fma.rn.f32 	%f1265, %f821, %f829, %f877;
	fma.rn.f32 	%f1257, %f821, %f830, %f878;
	fma.rn.f32 	%f1249, %f821, %f831, %f879;
	st.local.v4.f32 	[%rd1+176], {%f1273, %f1265, %f1257, %f1249};
	fma.rn.f32 	%f1304, %f822, %f824, %f880;
	fma.rn.f32 	%f1296, %f822, %f825, %f881;
	fma.rn.f32 	%f1288, %f822, %f826, %f882;
	fma.rn.f32 	%f1280, %f822, %f827, %f883;
	st.local.v4.f32 	[%rd1+192], {%f1304, %f1296, %f1288, %f1280};
	fma.rn.f32 	%f1272, %f822, %f828, %f884;
	fma.rn.f32 	%f1264, %f822, %f829, %f885;
	fma.rn.f32 	%f1256, %f822, %f830, %f886;
	fma.rn.f32 	%f1248, %f822, %f831, %f887;
	st.local.v4.f32 	[%rd1+208], {%f1272, %f1264, %f1256, %f1248};
	fma.rn.f32 	%f1303, %f823, %f824, %f888;
	fma.rn.f32 	%f1295, %f823, %f825, %f889;
	fma.rn.f32 	%f1287, %f823, %f826, %f890;
	fma.rn.f32 	%f1279, %f823, %f827, %f891;
	st.local.v4.f32 	[%rd1+224], {%f1303, %f1295, %f1287, %f1279};
	fma.rn.f32 	%f1271, %f823, %f828, %f892;
	fma.rn.f32 	%f1263, %f823, %f829, %f893;
	fma.rn.f32 	%f1255, %f823, %f830, %f894;
	fma.rn.f32 	%f1247, %f823, %f831, %f895;
	st.local.v4.f32 	[%rd1+240], {%f1271, %f1263, %f1255, %f1247};
	and.b32  	%r71, %r64, 248;
	setp.ne.s32 	%p10, %r71, 0;
	setp.ne.s32 	%p11, %r125, -1;
	and.pred  	%p12, %p10, %p11;
	@%p12 bra 	$L__BB0_6;
	add.f32 	%f898, %f1246, %f1245;
	shl.b32 	%r72, %r1, 2;
	cvt.u64.u32 	%rd29, %r72;
	and.b64  	%rd30, %rd29, 4;
	add.s64 	%rd31, %rd1, %rd30;
	ld.local.f32 	%f899, [%rd31];
	add.f32 	%f900, %f898, %f899;
	st.local.f32 	[%rd31], %f900;
$L__BB0_6:
	ld.param.u32 	%r124, [_Z14ft_sgemm_largeiiiPfS_S_ff_param_2];
	mov.u32 	%r73, %ntid.x;
	shr.u32 	%r74, %r73, 1;
	setp.lt.u32 	%p13, %r1, %r74;
	shl.b32 	%r75, %r126, 11;
	not.b32 	%r76, %r75;
	and.b32  	%r77, %r76, 2048;
	mov.u32 	%r78, _ZZ14ft_sgemm_largeiiiPfS_S_ffE3sAB;
	add.s32 	%r129, %r78, %r77;
	add.s32 	%r128, %r129, 4096;
	add.s32 	%r80, %r129, %r31;
	st.shared.v4.f32 	[%r80], {%f115, %f116, %f117, %f118};
	st.shared.v4.f32 	[%r80+16], {%f119, %f120, %f121, %f122};
	st.shared.v4.f32 	[%r80+4096], {%f123, %f124, %f125, %f126};
	st.shared.v4.f32 	[%r80+4112], {%f127, %f128, %f129, %f130};
	bar.sync 	0;
	shl.b32 	%r81, %r14, 2;
	add.s32 	%r82, %r129, %r81;
	ld.shared.v4.f32 	{%f1229, %f1230, %f1231, %f1232}, [%r82];
	ld.shared.v4.f32 	{%f1233, %f1234, %f1235, %f1236}, [%r82+16];
	add.s32 	%r84, %r128, %r69;
	ld.shared.v4.f32 	{%f1244, %f1243, %f1242, %f1241}, [%r84];
	ld.shared.v4.f32 	{%f1240, %f1239, %f1238, %f1237}, [%r84+16];
	add.f32 	%f901, %f115, %f116;
	add.f32 	%f902, %f901, %f117;
	add.f32 	%f903, %f902, %f118;
	add.f32 	%f904, %f119, %f120;
	add.f32 	%f905, %f904, %f121;
	add.f32 	%f906, %f905, %f122;
	add.f32 	%f907, %f903, %f906;
	add.f32 	%f908, %f123, %f124;
	add.f32 	%f909, %f908, %f125;
	add.f32 	%f910, %f909, %f126;
	add.f32 	%f911, %f127, %f128;
	add.f32 	%f912, %f911, %f129;
	add.f32 	%f913, %f912, %f130;
	add.f32 	%f914, %f910, %f913;
	mov.b32 	%r85, %f907;
	shfl.sync.bfly.b32	%r86|%p14, %r85, 1, 31, -1;
	mov.b32 	%f915, %r86;
	add.f32 	%f916, %f907, %f915;
	mov.b32 	%r87, %f916;
	shfl.sync.bfly.b32	%r88|%p15, %r87, 2, 31, -1;
	mov.b32 	%f917, %r88;
	add.f32 	%f918, %f916, %f917;
	mov.b32 	%r89, %f918;
	shfl.sync.bfly.b32	%r90|%p16, %r89, 4, 31, -1;
	mov.b32 	%f919, %r90;
	add.f32 	%f920, %f918, %f919;
	mov.b32 	%r91, %f914;
	shfl.sync.bfly.b32	%r92|%p17, %r91, 1, 31, -1;
	mov.b32 	%f921, %r92;
	add.f32 	%f922, %f914, %f921;
	mov.b32 	%r93, %f922;
	shfl.sync.bfly.b32	%r94|%p18, %r93, 2, 31, -1;
	mov.b32 	%f923, %r94;
	add.f32 	%f924, %f922, %f923;
	mov.b32 	%r95, %f924;
	shfl.sync.bfly.b32	%r96|%p19, %r95, 4, 31, -1;
	mov.b32 	%f925, %r96;
	add.f32 	%f926, %f924, %f925;
	mul.f32 	%f927, %f123, %f920;
	mul.f32 	%f928, %f124, %f920;
	mul.f32 	%f929, %f125, %f920;
	mul.f32 	%f930, %f126, %f920;
	mul.f32 	%f931, %f127, %f920;
	mul.f32 	%f932, %f128, %f920;
	mul.f32 	%f933, %f129, %f920;
	mul.f32 	%f934, %f130, %f920;
	mul.f32 	%f935, %f115, %f926;
	mul.f32 	%f936, %f116, %f926;
	mul.f32 	%f937, %f117, %f926;
	mul.f32 	%f938, %f118, %f926;
	mul.f32 	%f939, %f119, %f926;
	mul.f32 	%f940, %f120, %f926;
	mul.f32 	%f941, %f121, %f926;
	mul.f32 	%f942, %f122, %f926;
	st.shared.v4.f32 	[%r80], {%f927, %f928, %f929, %f930};
	st.shared.v4.f32 	[%r80+16], {%f931, %f932, %f933, %f934};
	st.shared.v4.f32 	[%r80+4096], {%f935, %f936, %f937, %f938};
	st.shared.v4.f32 	[%r80+4112], {%f939, %f940, %f941, %f942};
	bar.sync 	0;
	shl.b32 	%r97, %r126, 9;
	not.b32 	%r98, %r97;
	and.b32  	%r99, %r98, 512;
	or.b32  	%r100, %r99, 1024;
	selp.b32 	%r101, %r100, %r99, %p13;
	shl.b32 	%r102, %r1, 1;
	and.b32  	%r103, %r102, 62;
	or.b32  	%r104, %r101, %r103;
	shl.b32 	%r105, %r104, 2;
	add.s32 	%r106, %r78, %r105;
	ld.shared.v2.f32 	{%f943, %f944}, [%r106];
	add.f32 	%f945, %f1246, %f943;
	add.f32 	%f946, %f1245, %f944;
	ld.shared.v2.f32 	{%f947, %f948}, [%r106+256];
	add.f32 	%f949, %f945, %f947;
	add.f32 	%f950, %f946, %f948;
	ld.shared.v2.f32 	{%f951, %f952}, [%r106+512];
	add.f32 	%f953, %f949, %f951;
	add.f32 	%f954, %f950, %f952;
	ld.shared.v2.f32 	{%f955, %f956}, [%r106+768];
	add.f32 	%f957, %f953, %f955;
	add.f32 	%f958, %f954, %f956;
	ld.shared.v2.f32 	{%f959, %f960}, [%r106+1024];
	add.f32 	%f961, %f957, %f959;
	add.f32 	%f962, %f958, %f960;
	ld.shared.v2.f32 	{%f963, %f964}, [%r106+1280];
	add.f32 	%f965, %f961, %f963;
	add.f32 	%f966, %f962, %f964;
	ld.shared.v2.f32 	{%f967, %f968}, [%r106+1536];
	add.f32 	%f969, %f965, %f967;
	add.f32 	%f970, %f966, %f968;
	ld.shared.v2.f32 	{%f971, %f972}, [%r106+1792];
	add.f32 	%f1246, %f969, %f971;
	add.f32 	%f1245, %f970, %f972;
	add.s32 	%r17, %r127, 8;
	add.s32 	%r107, %r127, 7;
	add.s32 	%r126, %r126, 1;
	add.s32 	%r125, %r125, 8;
	setp.lt.s32 	%p20, %r107, %r124;
	mov.u32 	%r127, %r17;
	@%p20 bra 	$L__BB0_4;
	ld.local.v2.f32 	{%f1310, %f1302}, [%rd1];
$L__BB0_8:
	ld.param.f32 	%f1166, [_Z14ft_sgemm_largeiiiPfS_S_ff_param_7];
	ld.param.f32 	%f1165, [_Z14ft_sgemm_largeiiiPfS_S_ff_param_6];
	ld.param.u64 	%rd46, [_Z14ft_sgemm_largeiiiPfS_S_ff_param_5];
	ld.param.u32 	%r120, [_Z14ft_sgemm_largeiiiPfS_S_ff_param_0];
	cvta.to.global.u64 	%rd32, %rd46;
	mov.u32 	%r108, %ctaid.x;
	shl.b32 	%r109, %r108, 6;
	mov.u32 	%r110, %tid.x;
	and.b32  	%r111, %r110, 248;
	add.s32 	%r112, %r111, %r109;
	cvt.u64.u32 	%rd33, %r112;
	shl.b32 	%r113, %r110, 3;
	and.b32  	%r114, %r113, 56;
	mov.u32 	%r115, %ctaid.y;
	shl.b32 	%r116, %r115, 6;
	or.b32  	%r117, %r116, %r114;
	mul.lo.s32 	%r118, %r117, %r120;
	cvt.s64.s32 	%rd34, %r118;
	add.s64 	%rd35, %rd34, %rd33;
	shl.b64 	%rd36, %rd35, 2;
	add.s64 	%rd37, %rd32, %rd36;
	ld.global.v4.f32 	{%f973, %f974, %f975, %f976}, [%rd37];
	ld.global.v4.f32 	{%f977, %f978, %f979, %f980}, [%rd37+16];
	mul.wide.s32 	%rd38, %r120, 4;
	add.s64 	%rd39, %rd37, %rd38;
	ld.global.v4.f32 	{%f981, %f982, %f983, %f984}, [%rd39];
	ld.global.v4.f32 	{%f985, %f986, %f987, %f988}, [%rd39+16];
	add.s64 	%rd40, %rd39, %rd38;
	ld.global.v4.f32 	{%f989, %f990, %f991, %f992}, [%rd40];
	ld.global.v4.f32 	{%f993, %f994, %f995, %f996}, [%rd40+16];
	add.s64 	%rd41, %rd40, %rd38;
	ld.global.v4.f32 	{%f997, %f998, %f999, %f1000}, [%rd41];
	ld.global.v4.f32 	{%f1001, %f1002, %f1003, %f1004}, [%rd41+16];
	add.s64 	%rd42, %rd41, %rd38;
	ld.global.v4.f32 	{%f1005, %f1006, %f1007, %f1008}, [%rd42];
	ld.global.v4.f32 	{%f1009, %f1010, %f1011, %f1012}, [%rd42+16];
	add.s64 	%rd43, %rd42, %rd38;
	ld.global.v4.f32 	{%f1013, %f1014, %f1015, %f1016}, [%rd43];
	ld.global.v4.f32 	{%f1017, %f1018, %f1019, %f1020}, [%rd43+16];
	add.s64 	%rd44, %rd43, %rd38;
	ld.global.v4.f32 	{%f1021, %f1022, %f1023, %f1024}, [%rd44];
	ld.global.v4.f32 	{%f1025, %f1026, %f1027, %f1028}, [%rd44+16];
	add.s64 	%rd45, %rd44, %rd38;
	ld.global.v4.f32 	{%f1029, %f1030, %f1031, %f1032}, [%rd45];
	ld.global.v4.f32 	{%f1033, %f1034, %f1035, %f1036}, [%rd45+16];
	mul.f32 	%f1037, %f1165, %f1310;
	fma.rn.f32 	%f1038, %f1166, %f973, %f1037;
	mul.f32 	%f1039, %f1165, %f1309;
	fma.rn.f32 	%f1040, %f1166, %f974, %f1039;
	mul.f32 	%f1041, %f1165, %f1308;
	fma.rn.f32 	%f1042, %f1166, %f975, %f1041;
	mul.f32 	%f1043, %f1165, %f1307;
	fma.rn.f32 	%f1044, %f1166, %f976, %f1043;
	mul.f32 	%f1045, %f1165, %f1306;
	fma.rn.f32 	%f1046, %f1166, %f977, %f1045;
	mul.f32 	%f1047, %f1165, %f1305;
	fma.rn.f32 	%f1048, %f1166, %f978, %f1047;
	mul.f32 	%f1049, %f1165, %f1304;
	fma.rn.f32 	%f1050, %f1166, %f979, %f1049;
	mul.f32 	%f1051, %f1165, %f1303;
	fma.rn.f32 	%f1052, %f1166, %f980, %f1051;
	mul.f32 	%f1053, %f1165, %f1302;
	fma.rn.f32 	%f1054, %f1166, %f981, %f1053;
	mul.f32 	%f1055, %f1165, %f1301;
	fma.rn.f32 	%f1056, %f1166, %f982, %f1055;
	mul.f32 	%f1057, %f1165, %f1300;
	fma.rn.f32 	%f1058, %f1166, %f983, %f1057;
	mul.f32 	%f1059, %f1165, %f1299;
	fma.rn.f32 	%f1060, %f1166, %f984, %f1059;
	mul.f32 	%f1061, %f1165, %f1298;
	fma.rn.f32 	%f1062, %f1166, %f985, %f1061;
	mul.f32 	%f1063, %f1165, %f1297;
	fma.rn.f32 	%f1064, %f1166, %f986, %f1063;
	mul.f32 	%f1065, %f1165, %f1296;
	fma.rn.f32 	%f1066, %f1166, %f987, %f1065;
	mul.f32 	%f1067, %f1165, %f1295;
	fma.rn.f32 	%f1068, %f1166, %f988, %f1067;
	mul.f32 	%f1069, %f1165, %f1294;
	fma.rn.f32 	%f1070, %f1166, %f989, %f1069;
	mul.f32 	%f1071, %f1165, %f1293;
	fma.rn.f32 	%f1072, %f1166, %f990, %f1071;
	mul.f32 	%f1073, %f1165, %f1292;
	fma.rn.f32 	%f1074, %f1166, %f991, %f1073;
	mul.f32 	%f1075, %f1165, %f1291;
	fma.rn.f32 	%f1076, %f1166, %f992, %f1075;
	mul.f32 	%f1077, %f1165, %f1290;
	fma.rn.f32 	%f1078, %f1166, %f993, %f1077;
	mul.f32 	%f1079, %f1165, %f1289;
	fma.rn.f32 	%f1080, %f1166, %f994, %f1079;
	mul.f32 	%f1081, %f1165, %f1288;
	fma.rn.f32 	%f1082, %f1166, %f995, %f1081;
	mul.f32 	%f1083, %f1165, %f1287;
	fma.rn.f32 	%f1084, %f1166, %f996, %f1083;
	mul.f32 	%f1085, %f1165, %f1286;
	fma.rn.f32 	%f1086, %f1166, %f997, %f1085;
	mul.f32 	%f1087, %f1165, %f1285;
	fma.rn.f32 	%f1088, %f1166, %f998, %f1087;
	mul.f32 	%f1089, %f1165, %f1284;
	fma.rn.f32 	%f1090, %f1166, %f999, %f1089;
	mul.f32 	%f1091, %f1165, %f1283;
	fma.rn.f32 	%f1092, %f1166, %f1000, %f1091;
	mul.f32 	%f1093, %f1165, %f1282;
	fma.rn.f32 	%f1094, %f1166, %f1001, %f1093;
	mul.f32 	%f1095, %f1165, %f1281;
	fma.rn.f32 	%f1096, %f1166, %f1002, %f1095;
	mul.f32 	%f1097, %f1165, %f1280;
	fma.rn.f32 	%f1098, %f1166, %f1003, %f1097;
	mul.f32 	%f1099, %f1165, %f1279;
	fma.rn.f32 	%f1100, %f1166, %f1004, %f1099;
	mul.f32 	%f1101, %f1165, %f1278;
	fma.rn.f32 	%f1102, %f1166, %f1005, %f1101;
	mul.f32 	%f1103, %f1165, %f1277;
	fma.rn.f32 	%f1104, %f1166, %f1006, %f1103;
	mul.f32 	%f1105, %f1165, %f1276;
	fma.rn.f32 	%f1106, %f1166, %f1007, %f1105;
	mul.f32 	%f1107, %f1165, %f1275;
	fma.rn.f32 	%f1108, %f1166, %f1008, %f1107;
	mul.f32 	%f1109, %f1165, %f1274;
	fma.rn.f32 	%f1110, %f1166, %f1009, %f1109;
	mul.f32 	%f1111, %f1165, %f1273;
	fma.rn.f32 	%f1112, %f1166, %f1010, %f1111;
	mul.f32 	%f1113, %f1165, %f1272;
	fma.rn.f32 	%f1114, %f1166, %f1011, %f1113;
	mul.f32 	%f1115, %f1165, %f1271;
	fma.rn.f32 	%f1116, %f1166, %f1012, %f1115;
	mul.f32 	%f1117, %f1165, %f1270;
	fma.rn.f32 	%f1118, %f1166, %f1013, %f1117;
	mul.f32 	%f1119, %f1165, %f1269;
	fma.rn.f32 	%f1120, %f1166, %f1014, %f1119;
	mul.f32 	%f1121, %f1165, %f1268;
	fma.rn.f32 	%f1122, %f1166, %f1015, %f1121;
	mul.f32 	%f1123, %f1165, %f1267;
	fma.rn.f32 	%f1124, %f1166, %f1016, %f1123;
	mul.f32 	%f1125, %f1165, %f1266;
	fma.rn.f32 	%f1126, %f1166, %f1017, %f1125;
	mul.f32 	%f1127, %f1165, %f1265;
	fma.rn.f32 	%f1128, %f1166, %f1018, %f1127;
	mul.f32 	%f1129, %f1165, %f1264;
	fma.rn.f32 	%f1130, %f1166, %f1019, %f1129;
	mul.f32 	%f1131, %f1165, %f1263;
	fma.rn.f32 	%f1132, %f1166, %f1020, %f1131;
	mul.f32 	%f1133, %f1165, %f1262;
	fma.rn.f32 	%f1134, %f1166, %f1021, %f1133;
	mul.f32 	%f1135, %f1165, %f1261;
	fma.rn.f32 	%f1136, %f1166, %f1022, %f1135;
	mul.f32 	%f1137, %f1165, %f1260;
	fma.rn.f32 	%f1138, %f1166, %f1023, %f1137;
	mul.f32 	%f1139, %f1165, %f1259;
	fma.rn.f32 	%f1140, %f1166, %f1024, %f1139;
	mul.f32 	%f1141, %f1165, %f1258;
	fma.rn.f32 	%f1142, %f1166, %f1025, %f1141;
	mul.f32 	%f1143, %f1165, %f1257;
	fma.rn.f32 	%f1144, %f1166, %f1026, %f1143;
	mul.f32 	%f1145, %f1165, %f1256;
	fma.rn.f32 	%f1146, %f1166, %f1027, %f1145;
	mul.f32 	%f1147, %f1165, %f1255;
	fma.rn.f32 	%f1148, %f1166, %f1028, %f1147;
	mul.f32 	%f1149, %f1165, %f1254;
	fma.rn.f32 	%f1150, %f1166, %f1029, %f1149;
	mul.f32 	%f1151, %f1165, %f1253;
	fma.rn.f32 	%f1152, %f1166, %f1030, %f1151;
	mul.f32 	%f1153, %f1165, %f1252;
	fma.rn.f32 	%f1154, %f1166, %f1031, %f1153;
	mul.f32 	%f1155, %f1165, %f1251;
	fma.rn.f32 	%f1156, %f1166, %f1032, %f1155;
	mul.f32 	%f1157, %f1165, %f1250;
	fma.rn.f32 	%f1158, %f1166, %f1033, %f1157;
	mul.f32 	%f1159, %f1165, %f1249;
	fma.rn.f32 	%f1160, %f1166, %f1034, %f1159;
	mul.f32 	%f1161, %f1165, %f1248;
	fma.rn.f32 	%f1162, %f1166, %f1035, %f1161;
	mul.f32 	%f1163, %f1165, %f1247;
	fma.rn.f32 	%f1164, %f1166, %f1036, %f1163;
	st.global.v4.f32 	[%rd37], {%f1038, %f1040, %f1042, %f1044};
	st.global.v4.f32 	[%rd37+16], {%f1046, %f1048, %f1050, %f1052};
	st.global.v4.f32 	[%rd39], {%f1054, %f1056, %f1058, %f1060};
	st.global.v4.f32 	[%rd39+16], {%f1062, %f1064, %f1066, %f1068};
	st.global.v4.f32 	[%rd40], {%f1070, %f1072, %f1074, %f1076};
	st.global.v4.f32 	[%rd40+16], {%f1078, %f1080, %f1082, %f1084};
	st.global.v4.f32 	[%rd41], {%f1086, %f1088, %f1090, %f1092};
	st.global.v4.f32 	[%rd41+16], {%f1094, %f1096, %f1098, %f1100};
	st.global.v4.f32 	[%rd42], {%f1102, %f1104, %f1106, %f1108};
	st.global.v4.f32 	[%rd42+16], {%f1110, %f1112, %f1114, %f1116};
	st.global.v4.f32 	[%rd43], {%f1118, %f1120, %f1122, %f1124};
	st.global.v4.f32 	[%rd43+16], {%f1126, %f1128, %f1130, %f1132};
	st.global.v4.f32 	[%rd44], {%f1134, %f1136, %f1138, %f1140};
	st.global.v4.f32 	[%rd44+16], {%f1142, %f1144, %f1146, %f1148};
	st.global.v4.f32 	[%rd45], {%f1150, %f1152, %f1154, %f1156};
	st.global.v4.f32 	[%rd45+16], {%f1158, %f1160, %f1162, %f1164};
	ret;

}


// ===== COMPILED SASS (sm_100) =====

	.target	sm_100

	.elftype	@"ET_EXEC"


//--------------------- .note.nv.tkinfo           --------------------------
	.section	.note.nv.tkinfo,"",@"SHT_NOTE"
	.sectionflags	@"SHF_NOTE_NV_TKINFO"
	.tkinfo
        /*0018*/ 	.word	0x00000002
        /*0030*/ 	.string	""
        /*0030*/ 	.string	"ptxas"
        /*0030*/ 	.string	"Cuda compilation tools, release 13.0, V13.0.88"
        /*0030*/ 	.string	"Build cuda_13.0.r13.0/compiler.36424714_0"
        /*0030*/ 	.string	"-arch sm_100 -m 64 "



//--------------------- .note.nv.cuinfo           --------------------------
	.section	.note.nv.cuinfo,"",@"SHT_NOTE"
	.sectionflags	@"SHF_NOTE_NV_CUINFO"
        /*0018*/ 	.short	0x0002
        /*001a*/ 	.short	0x0064
        /*001c*/ 	.short	0x0082
	.zero		2


//--------------------- .nv.info                  --------------------------
	.section	.nv.info,"",@"SHT_CUDA_INFO"
	.align	4


	//----- nvinfo : EIATTR_REGCOUNT
	.align		4
        /*0000*/ 	.byte	0x04, 0x2f
        /*0002*/ 	.short	(.L_1 - .L_0)
	.align		4
.L_0:
        /*0004*/ 	.word	index@(_Z14ft_sgemm_largeiiiPfS_S_ff)
        /*0008*/ 	.word	0x0000008a


	//----- nvinfo : EIATTR_FRAME_SIZE
	.align		4
.L_1:
        /*000c*/ 	.byte	0x04, 0x11
        /*000e*/ 	.short	(.L_3 - .L_2)
	.align		4
.L_2:
        /*0010*/ 	.word	index@($__internal_0_$__cuda_sm20_div_u16)
        /*0014*/ 	.word	0x00000100


	//----- nvinfo : EIATTR_FRAME_SIZE
	.align		4
.L_3:
        /*0018*/ 	.byte	0x04, 0x11
        /*001a*/ 	.short	(.L_5 - .L_4)
	.align		4
.L_4:
        /*001c*/ 	.word	index@(_Z14ft_sgemm_largeiiiPfS_S_ff)
        /*0020*/ 	.word	0x00000100


	//----- nvinfo : EIATTR_MIN_STACK_SIZE
	.align		4
.L_5:
        /*0024*/ 	.byte	0x04, 0x12
        /*0026*/ 	.short	(.L_7 - .L_6)
	.align		4
.L_6:
        /*0028*/ 	.word	index@(_Z14ft_sgemm_largeiiiPfS_S_ff)
        /*002c*/ 	.word	0x00000100
.L_7:


//--------------------- .nv.compat                --------------------------
	.section	.nv.compat,"",@"SHT_CUDA_COMPAT_INFO"
	.align	4
        /*0000*/ 	.byte	0x02, 0x09, 0x00, 0x00, 0x02, 0x02, 0x01, 0x00, 0x02, 0x05, 0x05, 0x00, 0x03, 0x07, 0x01, 0x01
        /*0010*/ 	.byte	0x02, 0x03, 0x00, 0x00, 0x02, 0x06, 0x01, 0x00, 0x04, 0x0b, 0x08, 0x00, 0x01, 0x00, 0x00, 0x00
        /*0020*/ 	.byte	0x00, 0x00, 0x00, 0x00


//--------------------- .nv.info._Z14ft_sgemm_largeiiiPfS_S_ff --------------------------
	.section	.nv.info._Z14ft_sgemm_largeiiiPfS_S_ff,"",@"SHT_CUDA_INFO"
	.sectionflags	@""
	.align	4


	//----- nvinfo : EIATTR_CUDA_API_VERSION
	.align		4
        /*0000*/ 	.byte	0x04, 0x37
        /*0002*/ 	.short	(.L_9 - .L_8)
.L_8:
        /*0004*/ 	.word	0x00000082


	//----- nvinfo : EIATTR_KPARAM_INFO
	.align		4
.L_9:
        /*0008*/ 	.byte	0x04, 0x17
        /*000a*/ 	.short	(.L_11 - .L_10)
.L_10:
        /*000c*/ 	.word	0x00000000
        /*0010*/ 	.short	0x0007
        /*0012*/ 	.short	0x002c
        /*0014*/ 	.byte	0x00, 0xf0, 0x11, 0x00


	//----- nvinfo : EIATTR_KPARAM_INFO
	.align		4
.L_11:
        /*0018*/ 	.byte	0x04, 0x17
        /*001a*/ 	.short	(.L_13 - .L_12)
.L_12:
        /*001c*/ 	.word	0x00000000
        /*0020*/ 	.short	0x0006
        /*0022*/ 	.short	0x0028
        /*0024*/ 	.byte	0x00, 0xf0, 0x11, 0x00


	//----- nvinfo : EIATTR_KPARAM_INFO
	.align		4
.L_13:
        /*0028*/ 	.byte	0x04, 0x17
        /*002a*/ 	.short	(.L_15 - .L_14)
.L_14:
        /*002c*/ 	.word	0x00000000
        /*0030*/ 	.short	0x0005
        /*0032*/ 	.short	0x0020
        /*0034*/ 	.byte	0x00, 0xf5, 0x21, 0x00


	//----- nvinfo : EIATTR_KPARAM_INFO
	.align		4
.L_15:
        /*0038*/ 	.byte	0x04, 0x17
        /*003a*/ 	.short	(.L_17 - .L_16)
.L_16:
        /*003c*/ 	.word	0x00000000
        /*0040*/ 	.short	0x0004
        /*0042*/ 	.short	0x0018
        /*0044*/ 	.byte	0x00, 0xf5, 0x21, 0x00


	//----- nvinfo : EIATTR_KPARAM_INFO
	.align		4
.L_17:
        /*0048*/ 	.byte	0x04, 0x17
        /*004a*/ 	.short	(.L_19 - .L_18)
.L_18:
        /*004c*/ 	.word	0x00000000
        /*0050*/ 	.short	0x0003
        /*0052*/ 	.short	0x0010
        /*0054*/ 	.byte	0x00, 0xf5, 0x21, 0x00


	//----- nvinfo : EIATTR_KPARAM_INFO
	.align		4
.L_19:
        /*0058*/ 	.byte	0x04, 0x17
        /*005a*/ 	.short	(.L_21 - .L_20)
.L_20:
        /*005c*/ 	.word	0x00000000
        /*0060*/ 	.short	0x0002
        /*0062*/ 	.short	0x0008
        /*0064*/ 	.byte	0x00, 0xf0, 0x11, 0x00


	//----- nvinfo : EIATTR_KPARAM_INFO
	.align		4
.L_21:
        /*0068*/ 	.byte	0x04, 0x17
        /*006a*/ 	.short	(.L_23 - .L_22)
.L_22:
        /*006c*/ 	.word	0x00000000
        /*0070*/ 	.short	0x0001
        /*0072*/ 	.short	0x0004
        /*0074*/ 	.byte	0x00, 0xf0, 0x11, 0x00


	//----- nvinfo : EIATTR_KPARAM_INFO
	.align		4
.L_23:
        /*0078*/ 	.byte	0x04, 0x17
        /*007a*/ 	.short	(.L_25 - .L_24)
.L_24:
        /*007c*/ 	.word	0x00000000
        /*0080*/ 	.short	0x0000
        /*0082*/ 	.short	0x0000
        /*0084*/ 	.byte	0x00, 0xf0, 0x11, 0x00


	//----- nvinfo : EIATTR_SPARSE_MMA_MASK
	.align		4
.L_25:
        /*0088*/ 	.byte	0x03, 0x50
        /*008a*/ 	.short	0x0000


	//----- nvinfo : EIATTR_MAXREG_COUNT
	.align		4
        /*008c*/ 	.byte	0x03, 0x1b
        /*008e*/ 	.short	0x00ff


	//----- nvinfo : EIATTR_NUM_BARRIERS
	.align		4
        /*0090*/ 	.byte	0x02, 0x4c
        /*0092*/ 	.byte	0x01
	.zero		1


	//----- nvinfo : EIATTR_MERCURY_ISA_VERSION
	.align		4
        /*0094*/ 	.byte	0x03, 0x5f
        /*0096*/ 	.short	0x0101


	//----- nvinfo : EIATTR_COOP_GROUP_MASK_REGIDS
	.align		4
        /*0098*/ 	.byte	0x04, 0x29
        /*009a*/ 	.short	(.L_27 - .L_26)


	//   ....[0]....
.L_26:
        /*009c*/ 	.word	0xffffffff


	//   ....[1]....
        /*00a0*/ 	.word	0xffffffff


	//   ....[2]....
        /*00a4*/ 	.word	0xffffffff


	//   ....[3]....
        /*00a8*/ 	.word	0xffffffff


	//   ....[4]....
        /*00ac*/ 	.word	0xffffffff


	//   ....[5]....
        /*00b0*/ 	.word	0xffffffff


	//----- nvinfo : EIATTR_COOP_GROUP_INSTR_OFFSETS
	.align		4
.L_27:
        /*00b4*/ 	.byte	0x04, 0x28
        /*00b6*/ 	.short	(.L_29 - .L_28)


	//   ....[0]....
.L_28:
        /*00b8*/ 	.word	0x00002f60


	//   ....[1]....
        /*00bc*/ 	.word	0x00002f70


	//   ....[2]....
        /*00c0*/ 	.word	0x00002fa0


	//   ....[3]....
        /*00c4*/ 	.word	0x00002fb0


	//   ....[4]....
        /*00c8*/ 	.word	0x00003010


	//   ....[5]....
        /*00cc*/ 	.word	0x00003020


	//----- nvinfo : EIATTR_VRC_CTA_INIT_COUNT
	.align		4
.L_29:
        /*00d0*/ 	.byte	0x02, 0x4a
	.zero		1
	.zero		1


	//----- nvinfo : EIATTR_EXIT_INSTR_OFFSETS
	.align		4
        /*00d4*/ 	.byte	0x04, 0x1c
        /*00d6*/ 	.short	(.L_31 - .L_30)


	//   ....[0]....
.L_30:
        /*00d8*/ 	.word	0x00004070


	//----- nvinfo : EIATTR_MAX_THREADS
	.align		4
.L_31:
        /*00dc*/ 	.byte	0x04, 0x05
        /*00de*/ 	.short	(.L_33 - .L_32)
.L_32:
        /*00e0*/ 	.word	0x00000100
        /*00e4*/ 	.word	0x00000001
        /*00e8*/ 	.word	0x00000001


	//----- nvinfo : EIATTR_CRS_STACK_SIZE
	.align		4
.L_33:
        /*00ec*/ 	.byte	0x04, 0x1e
        /*00ee*/ 	.short	(.L_35 - .L_34)
.L_34:
        /*00f0*/ 	.word	0x00000000


	//----- nvinfo : EIATTR_CBANK_PARAM_SIZE
	.align		4
.L_35:
        /*00f4*/ 	.byte	0x03, 0x19
        /*00f6*/ 	.short	0x0030


	//----- nvinfo : EIATTR_PARAM_CBANK
	.align		4
        /*00f8*/ 	.byte	0x04, 0x0a
        /*00fa*/ 	.short	(.L_37 - .L_36)
	.align		4
.L_36:
        /*00fc*/ 	.word	index@(.nv.constant0._Z14ft_sgemm_largeiiiPfS_S_ff)
        /*0100*/ 	.short	0x0380
        /*0102*/ 	.short	0x0030


	//----- nvinfo : EIATTR_SW_WAR
	.align		4
.L_37:
        /*0104*/ 	.byte	0x04, 0x36
        /*0106*/ 	.short	(.L_39 - .L_38)
.L_38:
        /*0108*/ 	.word	0x00000008
.L_39:


//--------------------- .nv.callgraph             --------------------------
	.section	.nv.callgraph,"",@"SHT_CUDA_CALLGRAPH"
	.align	4
	.sectionentsize	8
	.align		4
        /*0000*/ 	.word	0x00000000
	.align		4
        /*0004*/ 	.word	0xffffffff
	.align		4
        /*0008*/ 	.word	0x00000000
	.align		4
        /*000c*/ 	.word	0xfffffffe
	.align		4
        /*0010*/ 	.word	0x00000000
	.align		4
        /*0014*/ 	.word	0xfffffffd
	.align		4
        /*0018*/ 	.word	0x00000000
	.align		4
        /*001c*/ 	.word	0xfffffffc


//--------------------- .text._Z14ft_sgemm_largeiiiPfS_S_ff --------------------------
	.section	.text._Z14ft_sgemm_largeiiiPfS_S_ff,"ax",@progbits
	.align	128
        .global         _Z14ft_sgemm_largeiiiPfS_S_ff
        .type           _Z14ft_sgemm_largeiiiPfS_S_ff,@function
        .size           _Z14ft_sgemm_largeiiiPfS_S_ff,(.L_x_3 - _Z14ft_sgemm_largeiiiPfS_S_ff)
        .other          _Z14ft_sgemm_largeiiiPfS_S_ff,@"STO_CUDA_ENTRY STV_DEFAULT"
_Z14ft_sgemm_largeiiiPfS_S_ff:
.text._Z14ft_sgemm_largeiiiPfS_S_ff:
[----:B------:R-:W0:Y:S01]  /*0000*/  LDC R1, c[0x0][0x37c] ;  /* 0x0000df00ff017b82 */ /* 0x000e220000000800 */
[----:B------:R-:W1:Y:S01]  /*0010*/  LDCU UR10, c[0x0][0x360] ;  /* 0x00006c00ff0a77ac */ /* 0x000e620008000800 */
[----:B------:R-:W2:Y:S01]  /*0020*/  S2R R9, SR_CTAID.X ;  /* 0x0000000000097919 */ /* 0x000ea20000002500 */
[----:B------:R-:W-:Y:S01]  /*0030*/  HFMA2 R10, -RZ, RZ, 0, 3.0517578125e-05 ;  /* 0x00000200ff0a7431 */ /* 0x000fe200000001ff */
[----:B0-----:R-:W-:Y:S01]  /*0040*/  IADD3 R1, PT, PT, R1, -0x100, RZ ;  /* 0xffffff0001017810 */ /* 0x001fe20007ffe0ff */
[----:B------:R-:W0:Y:S01]  /*0050*/  S2R R8, SR_CTAID.Y ;  /* 0x0000000000087919 */ /* 0x000e220000002600 */
[----:B------:R-:W-:Y:S01]  /*0060*/  MOV R12, 0xa0 ;  /* 0x000000a0000c7802 */ /* 0x000fe20000000f00 */
[----:B-1----:R-:W-:-:S06]  /*0070*/  ULOP3.LUT UR4, UR10, 0xffff, URZ, 0xc0, !UPT ;  /* 0x0000ffff0a047892 */ /* 0x002fcc000f8ec0ff */
[----:B--2---:R-:W-:-:S07]  /*0080*/  MOV R11, UR4 ;  /* 0x00000004000b7c02 */ /* 0x004fce0008000f00 */
[----:B0-----:R-:W-:Y:S05]  /*0090*/  CALL.REL.NOINC `($__internal_0_$__cuda_sm20_div_u16) ;  /* 0x0000003c00f87944 */ /* 0x001fea0003c00000 */
[----:B------:R-:W0:Y:S01]  /*00a0*/  S2R R0, SR_TID.X ;  /* 0x0000000000007919 */ /* 0x000e220000002100 */
[----:B------:R-:W-:Y:S01]  /*00b0*/  HFMA2 R10, -RZ, RZ, 0, 3.814697265625e-06 ;  /* 0x00000040ff0a7431 */ /* 0x000fe200000001ff */
[----:B------:R-:W-:Y:S02]  /*00c0*/  MOV R4, R11 ;  /* 0x0000000b00047202 */ /* 0x000fe40000000f00 */
[----:B------:R-:W-:Y:S02]  /*00d0*/  LOP3.LUT R11, R11, 0xffff, RZ, 0xc0, !PT ;  /* 0x0000ffff0b0b7812 */ /* 0x000fe400078ec0ff */
[----:B------:R-:W-:-:S07]  /*00e0*/  MOV R12, 0x100 ;  /* 0x00000100000c7802 */ /* 0x000fce0000000f00 */
[----:B0-----:R-:W-:Y:S05]  /*00f0*/  CALL.REL.NOINC `($__internal_0_$__cuda_sm20_div_u16) ;  /* 0x0000003c00e07944 */ /* 0x001fea0003c00000 */
[----:B------:R-:W-:Y:S01]  /*0100*/  MOV R5, R11 ;  /* 0x0000000b00057202 */ /* 0x000fe20000000f00 */
[----:B------:R-:W0:Y:S01]  /*0110*/  LDCU.64 UR12, c[0x0][0x358] ;  /* 0x00006b00ff0c77ac */ /* 0x000e220008000a00 */
[----:B------:R-:W-:Y:S02]  /*0120*/  LOP3.LUT R11, R11, 0xffff, RZ, 0xc0, !PT ;  /* 0x0000ffff0b0b7812 */ /* 0x000fe400078ec0ff */
[----:B------:R-:W-:Y:S02]  /*0130*/  LOP3.LUT R10, R0, 0xffff, RZ, 0xc0, !PT ;  /* 0x0000ffff000a7812 */ /* 0x000fe400078ec0ff */
[----:B------:R-:W-:-:S07]  /*0140*/  MOV R12, 0x160 ;  /* 0x00000160000c7802 */ /* 0x000fce0000000f00 */
[----:B0-----:R-:W-:Y:S05]  /*0150*/  CALL.REL.NOINC `($__internal_0_$__cuda_sm20_div_u16) ;  /* 0x0000003c00c87944 */ /* 0x001fea0003c00000 */
[----:B------:R-:W-:Y:S01]  /*0160*/  PRMT R2, R5, 0x9910, RZ ;  /* 0x0000991005027816 */ /* 0x000fe200000000ff */
[----:B------:R-:W0:Y:S01]  /*0170*/  LDCU.64 UR8, c[0x0][0x380] ;  /* 0x00007000ff0877ac */ /* 0x000e220008000a00 */
[----:B------:R-:W-:Y:S01]  /*0180*/  PRMT R3, R11, 0x9910, RZ ;  /* 0x000099100b037816 */ /* 0x000fe200000000ff */
[----:B------:R-:W1:Y:S04]  /*0190*/  LDCU.128 UR4, c[0x0][0x390] ;  /* 0x00007200ff0477ac */ /* 0x000e680008000c00 */
[----:B------:R-:W-:-:S05]  /*01a0*/  IMAD R2, R2, R3, RZ ;  /* 0x0000000302027224 */ /* 0x000fca00078e02ff */
[----:B------:R-:W-:-:S04]  /*01b0*/  IADD3 R2, PT, PT, RZ, -R2, RZ ;  /* 0x80000002ff027210 */ /* 0x000fc80007ffe0ff */
[----:B------:R-:W-:Y:S02]  /*01c0*/  PRMT R3, R2, 0x7710, RZ ;  /* 0x0000771002037816 */ /* 0x000fe400000000ff */
[----:B0-----:R-:W-:Y:S02]  /*01d0*/  MOV R104, UR8 ;  /* 0x0000000800687c02 */ /* 0x001fe40008000f00 */
[----:B------:R-:W-:Y:S02]  /*01e0*/  IADD3 R2, PT, PT, R3, R0, RZ ;  /* 0x0000000003027210 */ /* 0x000fe40007ffe0ff */
[----:B------:R-:W-:Y:S02]  /*01f0*/  LOP3.LUT R3, R4, 0xffff, RZ, 0xc0, !PT ;  /* 0x0000ffff04037812 */ /* 0x000fe400078ec0ff */
[----:B------:R-:W-:Y:S02]  /*0200*/  LOP3.LUT R2, R2, 0xff, RZ, 0xc0, !PT ;  /* 0x000000ff02027812 */ /* 0x000fe400078ec0ff */
[----:B------:R-:W-:-:S03]  /*0210*/  LOP3.LUT R4, R11, 0xffff, RZ, 0xc0, !PT ;  /* 0x0000ffff0b047812 */ /* 0x000fc600078ec0ff */
[----:B------:R-:W-:-:S04]  /*0220*/  IMAD R3, R2, R3, RZ ;  /* 0x0000000302037224 */ /* 0x000fc800078e02ff */
[C-C-:B------:R-:W-:Y:S02]  /*0230*/  IMAD R2, R4.reuse, R104, R3.reuse ;  /* 0x0000006804027224 */ /* 0x140fe400078e0203 */
[----:B------:R-:W-:-:S03]  /*0240*/  IMAD R3, R4, UR9, R3 ;  /* 0x0000000904037c24 */ /* 0x000fc6000f8e0203 */
[----:B------:R-:W-:Y:S02]  /*0250*/  LEA R9, P2, R9, R2, 0x6 ;  /* 0x0000000209097211 */ /* 0x000fe400078430ff */
[----:B------:R-:W-:Y:S02]  /*0260*/  LEA R8, P1, R8, R3, 0x6 ;  /* 0x0000000308087211 */ /* 0x000fe400078230ff */
[----:B------:R-:W-:Y:S02]  /*0270*/  LEA.HI.X.SX32 R2, R2, RZ, 0x1, P2 ;  /* 0x000000ff02027211 */ /* 0x000fe400010f0eff */
[----:B-1----:R-:W-:Y:S02]  /*0280*/  LEA R102, P0, R9, UR4, 0x2 ;  /* 0x0000000409667c11 */ /* 0x002fe4000f8010ff */
[----:B------:R-:W-:Y:S02]  /*0290*/  LEA R100, P2, R8, UR6, 0x2 ;  /* 0x0000000608647c11 */ /* 0x000fe4000f8410ff */
[----:B------:R-:W-:-:S02]  /*02a0*/  LEA.HI.X.SX32 R3, R3, RZ, 0x1, P1 ;  /* 0x000000ff03037211 */ /* 0x000fc400008f0eff */
[----:B------:R-:W-:Y:S02]  /*02b0*/  LEA.HI.X R103, R9, UR5, R2, 0x2, P0 ;  /* 0x0000000509677c11 */ /* 0x000fe400080f1402 */
[----:B------:R-:W-:-:S03]  /*02c0*/  LEA.HI.X R101, R8, UR7, R3, 0x2, P2 ;  /* 0x0000000708657c11 */ /* 0x000fc600090f1403 */
[----:B------:R-:W2:Y:S04]  /*02d0*/  LDG.E.128 R8, desc[UR12][R102.64] ;  /* 0x0000000c66087981 */ /* 0x000ea8000c1e1d00 */
[----:B------:R-:W3:Y:S04]  /*02e0*/  LDG.E.128 R12, desc[UR12][R102.64+0x10] ;  /* 0x0000100c660c7981 */ /* 0x000ee8000c1e1d00 */
[----:B------:R-:W4:Y:S04]  /*02f0*/  LDG.E.128 R16, desc[UR12][R100.64] ;  /* 0x0000000c64107981 */ /* 0x000f28000c1e1d00 */
[----:B------:R-:W5:Y:S01]  /*0300*/  LDG.E.128 R20, desc[UR12][R100.64+0x10] ;  /* 0x0000100c64147981 */ /* 0x000f62000c1e1d00 */
[----:B------:R-:W0:Y:S01]  /*0310*/  S2UR UR5, SR_CgaCtaId ;  /* 0x00000000000579c3 */ /* 0x000e220000008800 */
[----:B------:R-:W-:Y:S01]  /*0320*/  UMOV UR4, 0x400 ;  /* 0x0000040000047882 */ /* 0x000fe20000000000 */
[C---:B------:R-:W-:Y:S01]  /*0330*/  SHF.L.U32 R97, R0.reuse, 0x5, RZ ;  /* 0x0000000500617819 */ /* 0x040fe200000006ff */
[----:B------:R-:W-:Y:S01]  /*0340*/  STL.128 [R1], RZ ;  /* 0x000000ff01007387 */ /* 0x000fe20000100c00 */
[----:B------:R-:W-:-:S02]  /*0350*/  SHF.L.U32 R2, R0, 0x3, RZ ;  /* 0x0000000300027819 */ /* 0x000fc400000006ff */
[----:B------:R-:W-:Y:S02]  /*0360*/  CS2R R72, SRZ ;  /* 0x0000000000487805 */ /* 0x000fe4000001ff00 */
[----:B------:R-:W-:Y:S01]  /*0370*/  SHF.L.U32 R4, R0, 0x2, RZ ;  /* 0x0000000200047819 */ /* 0x000fe200000006ff */
[----:B------:R-:W-:Y:S01]  /*0380*/  STL.128 [R1+0x10], RZ ;  /* 0x000010ff01007387 */ /* 0x000fe20000100c00 */
[----:B------:R-:W-:Y:S02]  /*0390*/  LOP3.LUT R2, R2, 0x38, RZ, 0xc0, !PT ;  /* 0x0000003802027812 */ /* 0x000fe400078ec0ff */
[----:B------:R-:W-:Y:S02]  /*03a0*/  CS2R R130, SRZ ;  /* 0x0000000000827805 */ /* 0x000fe4000001ff00 */
[----:B------:R-:W-:Y:S01]  /*03b0*/  MOV R24, 0x7fc00000 ;  /* 0x7fc0000000187802 */ /* 0x000fe20000000f00 */
[----:B------:R-:W-:Y:S01]  /*03c0*/  STL.128 [R1+0x20], RZ ;  /* 0x000020ff01007387 */ /* 0x000fe20000100c00 */
[----:B------:R-:W-:-:S02]  /*03d0*/  MOV R25, 0x7fc00000 ;  /* 0x7fc0000000197802 */ /* 0x000fc40000000f00 */
[----:B------:R-:W-:Y:S02]  /*03e0*/  CS2R R126, SRZ ;  /* 0x00000000007e7805 */ /* 0x000fe4000001ff00 */
[----:B------:R-:W-:Y:S01]  /*03f0*/  MOV R26, 0x7fc00000 ;  /* 0x7fc00000001a7802 */ /* 0x000fe20000000f00 */
[----:B------:R-:W-:Y:S01]  /*0400*/  STL.128 [R1+0x30], RZ ;  /* 0x000030ff01007387 */ /* 0x000fe20000100c00 */
[----:B------:R-:W-:Y:S02]  /*0410*/  MOV R27, 0x7fc00000 ;  /* 0x7fc00000001b7802 */ /* 0x000fe40000000f00 */
[----:B------:R-:W-:Y:S02]  /*0420*/  CS2R R30, SRZ ;  /* 0x00000000001e7805 */ /* 0x000fe4000001ff00 */
[----:B------:R-:W-:Y:S01]  /*0430*/  CS2R R128, SRZ ;  /* 0x0000000000807805 */ /* 0x000fe2000001ff00 */
[----:B------:R-:W-:Y:S01]  /*0440*/  STL.128 [R1+0x40], RZ ;  /* 0x000040ff01007387 */ /* 0x000fe20000100c00 */
[----:B------:R-:W-:-:S02]  /*0450*/  CS2R R124, SRZ ;  /* 0x00000000007c7805 */ /* 0x000fc4000001ff00 */
[----:B------:R-:W-:Y:S02]  /*0460*/  CS2R R28, SRZ ;  /* 0x00000000001c7805 */ /* 0x000fe4000001ff00 */
[----:B------:R-:W-:Y:S01]  /*0470*/  CS2R R34, SRZ ;  /* 0x0000000000227805 */ /* 0x000fe2000001ff00 */
[----:B------:R-:W-:Y:S01]  /*0480*/  STL.128 [R1+0x50], RZ ;  /* 0x000050ff01007387 */ /* 0x000fe20000100c00 */
[----:B0-----:R-:W-:Y:S01]  /*0490*/  ULEA UR5, UR5, UR4, 0x18 ;  /* 0x0000000405057291 */ /* 0x001fe2000f8ec0ff */
[----:B------:R-:W-:Y:S01]  /*04a0*/  CS2R R38, SRZ ;  /* 0x0000000000267805 */ /* 0x000fe2000001ff00 */
[----:B------:R-:W0:Y:S01]  /*04b0*/  LDCU UR4, c[0x0][0x388] ;  /* 0x00007100ff0477ac */ /* 0x000e220008000800 */
[----:B------:R-:W-:Y:S01]  /*04c0*/  STL.128 [R1+0x60], RZ ;  /* 0x000060ff01007387 */ /* 0x000fe20000100c00 */
[----:B------:R-:W-:Y:S02]  /*04d0*/  CS2R R42, SRZ ;  /* 0x00000000002a7805 */ /* 0x000fe4000001ff00 */
[----:B------:R-:W-:-:S02]  /*04e0*/  CS2R R46, SRZ ;  /* 0x00000000002e7805 */ /* 0x000fc4000001ff00 */
[----:B------:R-:W-:Y:S01]  /*04f0*/  LEA R3, R2, UR5, 0x2 ;  /* 0x0000000502037c11 */ /* 0x000fe2000f8e10ff */
[----:B------:R-:W-:Y:S01]  /*0500*/  STL.128 [R1+0x70], RZ ;  /* 0x000070ff01007387 */ /* 0x000fe20000100c00 */
[----:B------:R-:W-:Y:S02]  /*0510*/  LOP3.LUT R2, R4, 0x3e0, RZ, 0xc0, !PT ;  /* 0x000003e004027812 */ /* 0x000fe400078ec0ff */
[----:B------:R-:W-:Y:S02]  /*0520*/  CS2R R50, SRZ ;  /* 0x0000000000327805 */ /* 0x000fe4000001ff00 */
[----:B------:R-:W-:Y:S01]  /*0530*/  CS2R R54, SRZ ;  /* 0x0000000000367805 */ /* 0x000fe2000001ff00 */
[----:B------:R-:W-:Y:S01]  /*0540*/  STL.128 [R1+0x80], RZ ;  /* 0x000080ff01007387 */ /* 0x000fe20000100c00 */
[----:B------:R-:W-:Y:S02]  /*0550*/  CS2R R58, SRZ ;  /* 0x00000000003a7805 */ /* 0x000fe4000001ff00 */
[----:B------:R-:W-:-:S02]  /*0560*/  CS2R R6, SRZ ;  /* 0x0000000000067805 */ /* 0x000fc4000001ff00 */
[----:B------:R-:W-:Y:S01]  /*0570*/  CS2R R32, SRZ ;  /* 0x0000000000207805 */ /* 0x000fe2000001ff00 */
[----:B------:R-:W-:Y:S01]  /*0580*/  STL.128 [R1+0x90], RZ ;  /* 0x000090ff01007387 */ /* 0x000fe20000100c00 */
[----:B------:R-:W-:Y:S02]  /*0590*/  CS2R R36, SRZ ;  /* 0x0000000000247805 */ /* 0x000fe4000001ff00 */
[----:B------:R-:W-:Y:S02]  /*05a0*/  CS2R R40, SRZ ;  /* 0x0000000000287805 */ /* 0x000fe4000001ff00 */
[----:B------:R-:W-:Y:S01]  /*05b0*/  CS2R R44, SRZ ;  /* 0x00000000002c7805 */ /* 0x000fe2000001ff00 */
[----:B------:R-:W-:Y:S01]  /*05c0*/  STL.128 [R1+0xa0], RZ ;  /* 0x0000a0ff01007387 */ /* 0x000fe20000100c00 */
[----:B0-----:R-:W-:Y:S01]  /*05d0*/  UISETP.GE.AND UP0, UPT, UR4, 0x1, UPT ;  /* 0x000000010400788c */ /* 0x001fe2000bf06270 */
[----:B------:R-:W-:Y:S02]  /*05e0*/  CS2R R48, SRZ ;  /* 0x0000000000307805 */ /* 0x000fe4000001ff00 */
[----:B------:R-:W-:Y:S01]  /*05f0*/  CS2R R52, SRZ ;  /* 0x0000000000347805 */ /* 0x000fe2000001ff00 */
[----:B------:R-:W-:Y:S01]  /*0600*/  STL.128 [R1+0xb0], RZ ;  /* 0x0000b0ff01007387 */ /* 0x000fe20000100c00 */
[----:B------:R-:W-:-:S03]  /*0610*/  CS2R R56, SRZ ;  /* 0x0000000000387805 */ /* 0x000fc6000001ff00 */
[----:B------:R-:W-:Y:S04]  /*0620*/  STL.128 [R1+0xc0], RZ ;  /* 0x0000c0ff01007387 */ /* 0x000fe80000100c00 */
[----:B------:R-:W-:Y:S04]  /*0630*/  STL.128 [R1+0xd0], RZ ;  /* 0x0000d0ff01007387 */ /* 0x000fe80000100c00 */
[----:B------:R-:W-:Y:S04]  /*0640*/  STL.128 [R1+0xe0], RZ ;  /* 0x0000e0ff01007387 */ /* 0x000fe80000100c00 */
[----:B------:R-:W-:Y:S04]  /*0650*/  STL.128 [R1+0xf0], RZ ;  /* 0x0000f0ff01007387 */ /* 0x000fe80000100c00 */
[----:B--2---:R0:W-:Y:S04]  /*0660*/  STS.128 [R97+UR5], R8 ;  /* 0x0000000861007988 */ /* 0x0041e80008000c05 */
[----:B---3--:R1:W-:Y:S04]  /*0670*/  STS.128 [R97+UR5+0x10], R12 ;  /* 0x0000100c61007988 */ /* 0x0083e80008000c05 */
[----:B----4-:R2:W-:Y:S04]  /*0680*/  STS.128 [R97+UR5+0x1000], R16 ;  /* 0x0010001061007988 */ /* 0x0105e80008000c05 */
[----:B-----5:R3:W-:Y:S01]  /*0690*/  STS.128 [R97+UR5+0x1010], R20 ;  /* 0x0010101461007988 */ /* 0x0207e20008000c05 */
[----:B------:R-:W-:Y:S01]  /*06a0*/  BAR.SYNC.DEFER_BLOCKING 0x0 ;  /* 0x0000000000007b1d */ /* 0x000fe20000010000 */
[----:B0-----:R-:W-:-:S02]  /*06b0*/  CS2R R10, SRZ ;  /* 0x00000000000a7805 */ /* 0x001fc4000001ff00 */
[----:B------:R-:W-:Y:S02]  /*06c0*/  CS2R R8, SRZ ;  /* 0x0000000000087805 */ /* 0x000fe4000001ff00 */
[----:B-1----:R-:W-:Y:S02]  /*06d0*/  CS2R R14, SRZ ;  /* 0x00000000000e7805 */ /* 0x002fe4000001ff00 */
[----:B------:R-:W-:Y:S02]  /*06e0*/  CS2R R12, SRZ ;  /* 0x00000000000c7805 */ /* 0x000fe4000001ff00 */
[----:B--2---:R-:W-:Y:S02]  /*06f0*/  CS2R R18, SRZ ;  /* 0x0000000000127805 */ /* 0x004fe4000001ff00 */
[----:B------:R-:W-:Y:S02]  /*0700*/  CS2R R16, SRZ ;  /* 0x0000000000107805 */ /* 0x000fe4000001ff00 */
[----:B---3--:R-:W-:-:S02]  /*0710*/  CS2R R22, SRZ ;  /* 0x0000000000167805 */ /* 0x008fc4000001ff00 */
[----:B------:R-:W-:Y:S01]  /*0720*/  CS2R R20, SRZ ;  /* 0x0000000000147805 */ /* 0x000fe2000001ff00 */
[----:B------:R-:W0:Y:S04]  /*0730*/  LDS.128 R68, [R3+0x1000] ;  /* 0x0010000003447984 */ /* 0x000e280000000c00 */
[----:B------:R-:W1:Y:S04]  /*0740*/  LDS.128 R64, [R3+0x1010] ;  /* 0x0010100003407984 */ /* 0x000e680000000c00 */
[----:B------:R-:W2:Y:S04]  /*0750*/  LDS.128 R76, [R2+UR5] ;  /* 0x00000005024c7984 */ /* 0x000ea80008000c00 */
[----:B------:R-:W3:Y:S04]  /*0760*/  LDS.128 R80, [R2+UR5+0x10] ;  /* 0x0000100502507984 */ /* 0x000ee80008000c00 */
[----:B------:R-:W-:Y:S04]  /*0770*/  STS.128 [R97+UR5+0x800], R24 ;  /* 0x0008001861007988 */ /* 0x000fe80008000c05 */
[----:B------:R-:W-:Y:S04]  /*0780*/  STS.128 [R97+UR5+0x810], R24 ;  /* 0x0008101861007988 */ /* 0x000fe80008000c05 */
[----:B------:R-:W-:Y:S04]  /*0790*/  STS.128 [R97+UR5+0x1800], R24 ;  /* 0x0018001861007988 */ /* 0x000fe80008000c05 */
[----:B------:R4:W-:Y:S02]  /*07a0*/  STS.128 [R97+UR5+0x1810], R24 ;  /* 0x0018101861007988 */ /* 0x0009e40008000c05 */
[----:B----4-:R-:W-:-:S02]  /*07b0*/  CS2R R26, SRZ ;  /* 0x00000000001a7805 */ /* 0x010fc4000001ff00 */
[----:B------:R-:W-:Y:S01]  /*07c0*/  CS2R R24, SRZ ;  /* 0x0000000000187805 */ /* 0x000fe2000001ff00 */
[----:B------:R-:W-:Y:S06]  /*07d0*/  BAR.SYNC.DEFER_BLOCKING 0x0 ;  /* 0x0000000000007b1d */ /* 0x000fec0000010000 */
[----:B012---:R-:W-:Y:S05]  /*07e0*/  BRA.U !UP0, `(.L_x_0) ;  /* 0x0000002d084c7547 */ /* 0x007fea000b800000 */
[----:B------:R-:W-:Y:S01]  /*07f0*/  USHF.R.U32.HI UR6, URZ, 0x1, UR10 ;  /* 0x00000001ff067899 */ /* 0x000fe2000801160a */
[----:B------:R-:W-:Y:S01]  /*0800*/  HFMA2 R3, -RZ, RZ, 0, 3.0517578125e-05 ;  /* 0x00000200ff037431 */ /* 0x000fe200000001ff */
[----:B------:R-:W-:Y:S01]  /*0810*/  SHF.L.U32 R60, R0, 0x1, RZ ;  /* 0x00000001003c7819 */ /* 0x000fe200000006ff */
[----:B------:R-:W-:Y:S01]  /*0820*/  UIADD3 UR4, UPT, UPT, -UR4, URZ, URZ ;  /* 0x000000ff04047290 */ /* 0x000fe2000fffe1ff */
[----:B------:R-:W-:Y:S01]  /*0830*/  LOP3.LUT R4, R4, 0x4, RZ, 0xc0, !PT ;  /* 0x0000000404047812 */ /* 0x000fe200078ec0ff */
[----:B------:R-:W-:Y:S01]  /*0840*/  HFMA2 R96, -RZ, RZ, 0, 5.9604644775390625e-08 ;  /* 0x00000001ff607431 */ /* 0x000fe200000001ff */
[----:B------:R-:W-:Y:S01]  /*0850*/  ISETP.GE.U32.AND P0, PT, R0, UR6, PT ;  /* 0x0000000600007c0c */ /* 0x000fe2000bf06070 */
[----:B------:R-:W-:Y:S01]  /*0860*/  UMOV UR6, UR5 ;  /* 0x0000000500067c82 */ /* 0x000fe20008000000 */
[----:B------:R-:W-:Y:S01]  /*0870*/  LOP3.LUT R60, R60, 0x3e, RZ, 0xc0, !PT ;  /* 0x0000003e3c3c7812 */ /* 0x000fe200078ec0ff */
[----:B------:R-:W0:Y:S01]  /*0880*/  LDCU UR11, c[0x0][0x388] ;  /* 0x00007100ff0b77ac */ /* 0x000e220008000800 */
[----:B------:R-:W-:-:S02]  /*0890*/  MOV R131, RZ ;  /* 0x000000ff00837202 */ /* 0x000fc40000000f00 */
[----:B------:R-:W-:Y:S01]  /*08a0*/  SEL R3, R3, 0x600, P0 ;  /* 0x0000060003037807 */ /* 0x000fe20000000000 */
[----:B------:R-:W-:Y:S01]  /*08b0*/  UIADD3 UR8, UPT, UPT, UR6, 0x1000, URZ ;  /* 0x0000100006087890 */ /* 0x000fe2000fffe0ff */
[----:B------:R-:W-:Y:S01]  /*08c0*/  MOV R61, UR4 ;  /* 0x00000004003d7c02 */ /* 0x000fe20008000f00 */
[----:B------:R-:W-:Y:S01]  /*08d0*/  UMOV UR4, URZ ;  /* 0x000000ff00047c82 */ /* 0x000fe20008000000 */
[----:B------:R-:W-:-:S04]  /*08e0*/  LOP3.LUT R3, R3, R60, RZ, 0xfc, !PT ;  /* 0x0000003c03037212 */ /* 0x000fc800078efcff */
[----:B------:R-:W-:-:S05]  /*08f0*/  LEA R3, R3, UR6, 0x2 ;  /* 0x0000000603037c11 */ /* 0x000fca000f8e10ff */
[----:B------:R-:W1:Y:S04]  /*0900*/  LDS.64 R86, [R3] ;  /* 0x0000000003567984 */ /* 0x000e680000000a00 */
[----:B------:R-:W2:Y:S04]  /*0910*/  LDS.64 R88, [R3+0x100] ;  /* 0x0001000003587984 */ /* 0x000ea80000000a00 */
[----:B------:R-:W4:Y:S04]  /*0920*/  LDS.64 R90, [R3+0x200] ;  /* 0x00020000035a7984 */ /* 0x000f280000000a00 */
[----:B------:R-:W5:Y:S04]  /*0930*/  LDS.64 R92, [R3+0x300] ;  /* 0x00030000035c7984 */ /* 0x000f680000000a00 */
[----:B------:R-:W3:Y:S04]  /*0940*/  LDS.64 R84, [R3+0x400] ;  /* 0x0004000003547984 */ /* 0x000ee80000000a00 */
[----:B------:R-:W0:Y:S04]  /*0950*/  LDS.64 R74, [R3+0x500] ;  /* 0x00050000034a7984 */ /* 0x000e280000000a00 */
[----:B------:R-:W0:Y:S04]  /*0960*/  LDS.64 R62, [R3+0x600] ;  /* 0x00060000033e7984 */ /* 0x000e280000000a00 */
[----:B------:R-:W0:Y:S01]  /*0970*/  LDS.64 R72, [R3+0x700] ;  /* 0x0007000003487984 */ /* 0x000e220000000a00 */
[----:B-1----:R-:W-:Y:S01]  /*0980*/  FADD R94, RZ, R87 ;  /* 0x00000057ff5e7221 */ /* 0x002fe20000000000 */
[----:B------:R-:W-:-:S03]  /*0990*/  FADD R5, RZ, R86 ;  /* 0x00000056ff057221 */ /* 0x000fc60000000000 */
[----:B--2---:R-:W-:Y:S01]  /*09a0*/  FADD R94, R89, R94 ;  /* 0x0000005e595e7221 */ /* 0x004fe20000000000 */
[----:B------:R-:W-:-:S03]  /*09b0*/  FADD R5, R88, R5 ;  /* 0x0000000558057221 */ /* 0x000fc60000000000 */
[----:B----4-:R-:W-:Y:S01]  /*09c0*/  FADD R94, R91, R94 ;  /* 0x0000005e5b5e7221 */ /* 0x010fe20000000000 */
[----:B------:R-:W-:-:S03]  /*09d0*/  FADD R5, R90, R5 ;  /* 0x000000055a057221 */ /* 0x000fc60000000000 */
[----:B-----5:R-:W-:Y:S01]  /*09e0*/  FADD R94, R93, R94 ;  /* 0x0000005e5d5e7221 */ /* 0x020fe20000000000 */
[----:B------:R-:W-:-:S03]  /*09f0*/  FADD R5, R92, R5 ;  /* 0x000000055c057221 */ /* 0x000fc60000000000 */
[----:B---3--:R-:W-:Y:S01]  /*0a00*/  FADD R94, R85, R94 ;  /* 0x0000005e555e7221 */ /* 0x008fe20000000000 */
[----:B------:R-:W-:-:S03]  /*0a10*/  FADD R5, R84, R5 ;  /* 0x0000000554057221 */ /* 0x000fc60000000000 */
[----:B0-----:R-:W-:Y:S01]  /*0a20*/  FADD R94, R75, R94 ;  /* 0x0000005e4b5e7221 */ /* 0x001fe20000000000 */
[----:B------:R-:W-:Y:S01]  /*0a30*/  FADD R5, R74, R5 ;  /* 0x000000054a057221 */ /* 0x000fe20000000000 */
[----:B------:R-:W-:Y:S02]  /*0a40*/  MOV R74, R82 ;  /* 0x00000052004a7202 */ /* 0x000fe40000000f00 */
[----:B------:R-:W-:Y:S01]  /*0a50*/  FADD R94, R63, R94 ;  /* 0x0000005e3f5e7221 */ /* 0x000fe20000000000 */
[----:B------:R-:W-:Y:S01]  /*0a60*/  FADD R5, R62, R5 ;  /* 0x000000053e057221 */ /* 0x000fe20000000000 */
[----:B------:R-:W-:Y:S02]  /*0a70*/  MOV R75, R83 ;  /* 0x00000053004b7202 */ /* 0x000fe40000000f00 */
[----:B------:R-:W-:Y:S01]  /*0a80*/  FADD R62, R73, R94 ;  /* 0x0000005e493e7221 */ /* 0x000fe20000000000 */
[----:B------:R-:W-:Y:S01]  /*0a90*/  FADD R3, R72, R5 ;  /* 0x0000000548037221 */ /* 0x000fe20000000000 */
[----:B------:R-:W-:-:S02]  /*0aa0*/  MOV R72, R80 ;  /* 0x0000005000487202 */ /* 0x000fc40000000f00 */
[----:B------:R-:W-:Y:S02]  /*0ab0*/  MOV R73, R81 ;  /* 0x0000005100497202 */ /* 0x000fe40000000f00 */
[----:B------:R-:W-:-:S07]  /*0ac0*/  IADD3 R63, PT, PT, R1, R4, RZ ;  /* 0x00000004013f7210 */ /* 0x000fce0007ffe0ff */
.L_x_1:
[----:B------:R-:W2:Y:S01]  /*0ad0*/  LDL.64 R80, [R1] ;  /* 0x0000000001507983 */ /* 0x000ea20000100a00 */
[----:B------:R-:W-:Y:S01]  /*0ae0*/  LOP3.LUT R98, R97, 0xe0, RZ, 0xc0, !PT ;  /* 0x000000e061627812 */ /* 0x000fe200078ec0ff */
[-C--:B------:R-:W-:Y:S01]  /*0af0*/  FFMA R82, R68, R77.reuse, R56 ;  /* 0x0000004d44527223 */ /* 0x080fe20000000038 */
[-C--:B------:R-:W-:Y:S01]  /*0b00*/  FFMA R4, R69, R77.reuse, R57 ;  /* 0x0000004d45047223 */ /* 0x080fe20000000039 */
[-C--:B------:R-:W-:Y:S01]  /*0b10*/  FFMA R5, R66, R77.reuse, R26 ;  /* 0x0000004d42057223 */ /* 0x080fe2000000001a */
[-C--:B------:R-:W-:Y:S01]  /*0b20*/  FFMA R86, R70, R77.reuse, R58 ;  /* 0x0000004d46567223 */ /* 0x080fe2000000003a */
[-C--:B------:R-:W-:Y:S01]  /*0b30*/  FFMA R56, R65, R77.reuse, R25 ;  /* 0x0000004d41387223 */ /* 0x080fe20000000019 */
[-C--:B------:R-:W-:Y:S01]  /*0b40*/  FFMA R26, R67, R77.reuse, R27 ;  /* 0x0000004d431a7223 */ /* 0x080fe2000000001b */
[-C--:B------:R-:W-:Y:S01]  /*0b50*/  FFMA R57, R68, R78.reuse, R52 ;  /* 0x0000004e44397223 */ /* 0x080fe20000000034 */
[----:B------:R-:W-:Y:S01]  /*0b60*/  FFMA R58, R71, R77, R59 ;  /* 0x0000004d473a7223 */ /* 0x000fe2000000003b */
        /* <DEDUP_REMOVED lines=12> */
[----:B------:R-:W-:Y:S01]  /*0c30*/  LDS.128 R20, [R98+UR8+0x100] ;  /* 0x0001000862147984 */ /* 0x000fe20008000c00 */
[-C--:B------:R-:W-:Y:S01]  /*0c40*/  FFMA R48, R69, R79.reuse, R49 ;  /* 0x0000004f45307223 */ /* 0x080fe20000000031 */
[-C--:B------:R-:W-:Y:S01]  /*0c50*/  FFMA R88, R70, R79.reuse, R50 ;  /* 0x0000004f46587223 */ /* 0x080fe20000000032 */
[-C--:B------:R-:W-:Y:S01]  /*0c60*/  FFMA R50, R64, R79.reuse, R16 ;  /* 0x0000004f40327223 */ /* 0x080fe20000000010 */
[----:B------:R-:W0:Y:S01]  /*0c70*/  LDS.128 R44, [R2+UR6+0x110] ;  /* 0x00011006022c7984 */ /* 0x000e220008000c00 */
[-C--:B------:R-:W-:Y:S01]  /*0c80*/  FFMA R54, R65, R79.reuse, R17 ;  /* 0x0000004f41367223 */ /* 0x080fe20000000011 */
[-C--:B------:R-:W-:Y:S01]  /*0c90*/  FFMA R49, R66, R79.reuse, R18 ;  /* 0x0000004f42317223 */ /* 0x080fe20000000012 */
[-C--:B------:R-:W-:Y:S01]  /*0ca0*/  FFMA R84, R67, R79.reuse, R19 ;  /* 0x0000004f43547223 */ /* 0x080fe20000000013 */
[----:B------:R-:W-:Y:S01]  /*0cb0*/  FFMA R92, R71, R79, R51 ;  /* 0x0000004f475c7223 */ /* 0x000fe20000000033 */
[----:B------:R-:W1:Y:S01]  /*0cc0*/  LDS.128 R16, [R2+UR6+0x100] ;  /* 0x0001000602107984 */ /* 0x000e620008000c00 */
[C---:B------:R-:W-:Y:S01]  /*0cd0*/  FFMA R55, R64.reuse, R72, R12 ;  /* 0x0000004840377223 */ /* 0x040fe2000000000c */
[----:B------:R-:W-:Y:S01]  /*0ce0*/  FFMA R112, R67, R73, R11 ;  /* 0x0000004943707223 */ /* 0x000fe2000000000b */
[----:B------:R-:W-:Y:S01]  /*0cf0*/  FFMA R24, R64, R77, R24 ;  /* 0x0000004d40187223 */ /* 0x000fe20000000018 */
[-C--:B------:R-:W-:Y:S01]  /*0d00*/  FFMA R40, R68, R73.reuse, R40 ;  /* 0x0000004944287223 */ /* 0x080fe20000000028 */
[-C--:B------:R-:W-:Y:S01]  /*0d10*/  FFMA R106, R69, R73.reuse, R41 ;  /* 0x00000049456a7223 */ /* 0x080fe20000000029 */
[-C--:B------:R-:W-:Y:S01]  /*0d20*/  FFMA R42, R70, R73.reuse, R42 ;  /* 0x00000049462a7223 */ /* 0x080fe2000000002a */
[-C--:B------:R-:W-:Y:S01]  /*0d30*/  FFMA R12, R71, R73.reuse, R43 ;  /* 0x00000049470c7223 */ /* 0x080fe2000000002b */
[-C--:B------:R-:W-:Y:S01]  /*0d40*/  FFMA R104, R64, R73.reuse, R8 ;  /* 0x0000004940687223 */ /* 0x080fe20000000008 */
[-C--:B------:R-:W-:Y:S01]  /*0d50*/  FFMA R110, R65, R73.reuse, R9 ;  /* 0x00000049416e7223 */ /* 0x080fe20000000009 */
[C---:B------:R-:W-:Y:S01]  /*0d60*/  FFMA R79, R66.reuse, R73, R10 ;  /* 0x00000049424f7223 */ /* 0x040fe2000000000a */
[----:B------:R-:W-:Y:S01]  /*0d70*/  FFMA R11, R71, R74, R39 ;  /* 0x0000004a470b7223 */ /* 0x000fe20000000027 */
[-C--:B------:R-:W-:Y:S01]  /*0d80*/  FFMA R94, R65, R72.reuse, R13 ;  /* 0x00000048415e7223 */ /* 0x080fe2000000000d */
[----:B------:R-:W-:Y:S01]  /*0d90*/  FFMA R77, R66, R72, R14 ;  /* 0x00000048424d7223 */ /* 0x000fe2000000000e */
[C---:B------:R-:W-:Y:S01]  /*0da0*/  FFMA R73, R64.reuse, R74, R124 ;  /* 0x0000004a40497223 */ /* 0x040fe2000000007c */
[----:B------:R-:W-:Y:S01]  /*0db0*/  FFMA R72, R67, R72, R15 ;  /* 0x0000004843487223 */ /* 0x000fe2000000000f */
[-C--:B------:R-:W-:Y:S01]  /*0dc0*/  FFMA R105, R64, R76.reuse, R28 ;  /* 0x0000004c40697223 */ /* 0x080fe2000000001c */
[-C--:B------:R-:W-:Y:S01]  /*0dd0*/  FFMA R134, R65, R76.reuse, R29 ;  /* 0x0000004c41867223 */ /* 0x080fe2000000001d */
[-C--:B------:R-:W-:Y:S01]  /*0de0*/  FFMA R107, R66, R76.reuse, R30 ;  /* 0x0000004c426b7223 */ /* 0x080fe2000000001e */
[----:B------:R-:W-:Y:S01]  /*0df0*/  FFMA R124, R67, R76, R31 ;  /* 0x0000004c437c7223 */ /* 0x000fe2000000001f */
[-C--:B------:R-:W-:Y:S01]  /*0e00*/  FFMA R93, R69, R74.reuse, R37 ;  /* 0x0000004a455d7223 */ /* 0x080fe20000000025 */
[C---:B------:R-:W-:Y:S01]  /*0e10*/  FFMA R13, R70.reuse, R74, R38 ;  /* 0x0000004a460d7223 */ /* 0x040fe20000000026 */
[CC--:B------:R-:W-:Y:S01]  /*0e20*/  FFMA R15, R70.reuse, R76.reuse, R6 ;  /* 0x0000004c460f7223 */ /* 0x0c0fe20000000006 */
[-C--:B------:R-:W-:Y:S01]  /*0e30*/  FFMA R34, R70, R75.reuse, R34 ;  /* 0x0000004b46227223 */ /* 0x080fe20000000022 */
[----:B------:R-:W3:Y:S01]  /*0e40*/  LDS.128 R28, [R98+UR8+0x110] ;  /* 0x00011008621c7984 */ /* 0x000ee20008000c00 */
[C---:B------:R-:W-:Y:S01]  /*0e50*/  FFMA R37, R71.reuse, R76, R7 ;  /* 0x0000004c47257223 */ /* 0x040fe20000000007 */
[-C--:B------:R-:W-:Y:S01]  /*0e60*/  FFMA R8, R71, R75.reuse, R35 ;  /* 0x0000004b47087223 */ /* 0x080fe20000000023 */
[-C--:B------:R-:W-:Y:S01]  /*0e70*/  FFMA R9, R68, R74.reuse, R36 ;  /* 0x0000004a44097223 */ /* 0x080fe20000000024 */
[C---:B------:R-:W-:Y:S01]  /*0e80*/  FFMA R91, R66.reuse, R74, R126 ;  /* 0x0000004a425b7223 */ /* 0x040fe2000000007e */
[-C--:B------:R-:W-:Y:S01]  /*0e90*/  FFMA R85, R66, R75.reuse, R130 ;  /* 0x0000004b42557223 */ /* 0x080fe20000000082 */
[-C--:B------:R-:W-:Y:S01]  /*0ea0*/  FFMA R64, R64, R75.reuse, R128 ;  /* 0x0000004b40407223 */ /* 0x080fe20000000080 */
[-C--:B------:R-:W-:Y:S01]  /*0eb0*/  FFMA R6, R65, R75.reuse, R129 ;  /* 0x0000004b41067223 */ /* 0x080fe20000000081 */
[-C--:B------:R-:W-:Y:S01]  /*0ec0*/  FFMA R122, R67, R75.reuse, R131 ;  /* 0x0000004b437a7223 */ /* 0x080fe20000000083 */
[-C--:B------:R-:W-:Y:S01]  /*0ed0*/  FFMA R66, R68, R75.reuse, R32 ;  /* 0x0000004b44427223 */ /* 0x080fe20000000020 */
[----:B------:R-:W-:Y:S01]  /*0ee0*/  FFMA R118, R69, R75, R33 ;  /* 0x0000004b45767223 */ /* 0x000fe20000000021 */
[-C--:B0-----:R-:W-:Y:S01]  /*0ef0*/  FFMA R108, R46, R23.reuse, R11 ;  /* 0x000000172e6c7223 */ /* 0x081fe2000000000b */
[-C--:B------:R-:W-:Y:S01]  /*0f00*/  FFMA R41, R44, R22.reuse, R89 ;  /* 0x000000162c297223 */ /* 0x080fe20000000059 */
[-C--:B------:R-:W-:Y:S01]  /*0f10*/  FFMA R43, R45, R22.reuse, R42 ;  /* 0x000000162d2b7223 */ /* 0x080fe2000000002a */
[-C--:B------:R-:W-:Y:S01]  /*0f20*/  FFMA R39, R46, R22.reuse, R13 ;  /* 0x000000162e277223 */ /* 0x080fe2000000000d */
[-C--:B------:R-:W-:Y:S01]  /*0f30*/  FFMA R89, R47, R22.reuse, R34 ;  /* 0x000000162f597223 */ /* 0x080fe20000000022 */
[-C--:B-1----:R-:W-:Y:S01]  /*0f40*/  FFMA R75, R16, R22.reuse, R15 ;  /* 0x00000016104b7223 */ /* 0x082fe2000000000f */
        /* <DEDUP_REMOVED lines=11> */
[----:B------:R-:W-:Y:S01]  /*1000*/  FFMA R37, R46, R20, R9 ;  /* 0x000000142e257223 */ /* 0x000fe20000000009 */
[----:B------:R-:W-:Y:S01]  /*1010*/  LDS.128 R32, [R2+UR6+0x200] ;  /* 0x0002000602207984 */ /* 0x000fe20008000c00 */
[-C--:B------:R-:W-:Y:S01]  /*1020*/  FFMA R58, R17, R21.reuse, R4 ;  /* 0x00000015113a7223 */ /* 0x080fe20000000004 */
[----:B------:R-:W-:Y:S01]  /*1030*/  FFMA R114, R65, R74, R125 ;  /* 0x0000004a41727223 */ /* 0x000fe2000000007d */
[-C--:B------:R-:W-:Y:S01]  /*1040*/  FFMA R4, R18, R21.reuse, R53 ;  /* 0x0000001512047223 */ /* 0x080fe20000000035 */
[----:B------:R-:W0:Y:S01]  /*1050*/  LDS.128 R12, [R98+UR8+0x210] ;  /* 0x00021008620c7984 */ /* 0x000e220008000c00 */
[-C--:B------:R-:W-:Y:S01]  /*1060*/  FFMA R82, R17, R20.reuse, R82 ;  /* 0x0000001411527223 */ /* 0x080fe20000000052 */
[-C--:B------:R-:W-:Y:S01]  /*1070*/  FFMA R65, R44, R20.reuse, R95 ;  /* 0x000000142c417223 */ /* 0x080fe2000000005f */
[-C--:B------:R-:W-:Y:S01]  /*1080*/  FFMA R40, R45, R20.reuse, R40 ;  /* 0x000000142d287223 */ /* 0x080fe20000000028 */
[----:B------:R-:W-:Y:S01]  /*1090*/  FFMA R66, R47, R20, R66 ;  /* 0x000000142f427223 */ /* 0x000fe20000000042 */
[-C--:B------:R-:W-:Y:S01]  /*10a0*/  FFMA R42, R45, R21.reuse, R106 ;  /* 0x000000152d2a7223 */ /* 0x080fe2000000006a */
[----:B------:R-:W-:Y:S01]  /*10b0*/  FFMA R38, R46, R21, R93 ;  /* 0x000000152e267223 */ /* 0x000fe2000000005d */
[C---:B---3--:R-:W-:Y:S01]  /*10c0*/  FFMA R53, R16.reuse, R30, R107 ;  /* 0x0000001e10357223 */ /* 0x048fe2000000006b */
[CC--:B------:R-:W-:Y:S01]  /*10d0*/  FFMA R105, R16.reuse, R28.reuse, R105 ;  /* 0x0000001c10697223 */ /* 0x0c0fe20000000069 */
[C---:B------:R-:W-:Y:S01]  /*10e0*/  FFMA R134, R16.reuse, R29, R134 ;  /* 0x0000001d10867223 */ /* 0x040fe20000000086 */
[----:B------:R-:W-:Y:S01]  /*10f0*/  FFMA R124, R16, R31, R124 ;  /* 0x0000001f107c7223 */ /* 0x000fe2000000007c */
[C---:B------:R-:W-:Y:S01]  /*1100*/  FFMA R130, R17.reuse, R29, R56 ;  /* 0x0000001d11827223 */ /* 0x040fe20000000038 */
[-C--:B------:R-:W-:Y:S01]  /*1110*/  FFMA R132, R17, R31.reuse, R26 ;  /* 0x0000001f11847223 */ /* 0x080fe2000000001a */
[-C--:B------:R-:W-:Y:S01]  /*1120*/  FFMA R25, R18, R28.reuse, R25 ;  /* 0x0000001c12197223 */ /* 0x080fe20000000019 */
[C---:B------:R-:W-:Y:S01]  /*1130*/  FFMA R109, R19.reuse, R28, R50 ;  /* 0x0000001c136d7223 */ /* 0x040fe20000000032 */
[C---:B------:R-:W-:Y:S01]  /*1140*/  FFMA R107, R19.reuse, R30, R49 ;  /* 0x0000001e136b7223 */ /* 0x040fe20000000031 */
[----:B------:R-:W-:Y:S01]  /*1150*/  FFMA R120, R19, R31, R84 ;  /* 0x0000001f13787223 */ /* 0x000fe20000000054 */
[----:B------:R-:W-:Y:S01]  /*1160*/  FFMA R74, R67, R74, R127 ;  /* 0x0000004a434a7223 */ /* 0x000fe2000000007f */
[CC--:B------:R-:W-:Y:S01]  /*1170*/  FFMA R67, R44.reuse, R28.reuse, R55 ;  /* 0x0000001c2c437223 */ /* 0x0c0fe20000000037 */
[-C--:B------:R-:W-:Y:S01]  /*1180*/  FFMA R87, R47, R28.reuse, R64 ;  /* 0x0000001c2f577223 */ /* 0x080fe20000000040 */
[-C--:B------:R-:W-:Y:S01]  /*1190*/  FFMA R94, R44, R29.reuse, R94 ;  /* 0x0000001d2c5e7223 */ /* 0x080fe2000000005e */
[C---:B------:R-:W-:Y:S01]  /*11a0*/  FFMA R99, R45.reuse, R28, R104 ;  /* 0x0000001c2d637223 */ /* 0x040fe20000000068 */
[C---:B------:R-:W-:Y:S01]  /*11b0*/  FFMA R110, R45.reuse, R29, R110 ;  /* 0x0000001d2d6e7223 */ /* 0x040fe2000000006e */
[C---:B------:R-:W-:Y:S01]  /*11c0*/  FFMA R79, R45.reuse, R30, R79 ;  /* 0x0000001e2d4f7223 */ /* 0x040fe2000000004f */
[----:B------:R-:W-:Y:S01]  /*11d0*/  FFMA R26, R45, R31, R112 ;  /* 0x0000001f2d1a7223 */ /* 0x000fe20000000070 */
[C---:B------:R-:W-:Y:S01]  /*11e0*/  FFMA R73, R46.reuse, R28, R73 ;  /* 0x0000001c2e497223 */ /* 0x040fe20000000049 */
[CC--:B------:R-:W-:Y:S01]  /*11f0*/  FFMA R106, R46.reuse, R29.reuse, R114 ;  /* 0x0000001d2e6a7223 */ /* 0x0c0fe20000000072 */
[-C--:B------:R-:W-:Y:S01]  /*1200*/  FFMA R91, R46, R30.reuse, R91 ;  /* 0x0000001e2e5b7223 */ /* 0x080fe2000000005b */
[C---:B------:R-:W-:Y:S01]  /*1210*/  FFMA R86, R47.reuse, R29, R6 ;  /* 0x0000001d2f567223 */ /* 0x040fe20000000006 */
[C---:B------:R-:W-:Y:S01]  /*1220*/  FFMA R85, R47.reuse, R30, R85 ;  /* 0x0000001e2f557223 */ /* 0x040fe20000000055 */
[----:B------:R-:W-:Y:S01]  /*1230*/  FFMA R84, R47, R31, R122 ;  /* 0x0000001f2f547223 */ /* 0x000fe2000000007a */
[----:B0-----:R-:W-:Y:S01]  /*1240*/  FFMA R64, R33, R13, R130 ;  /* 0x0000000d21407223 */ /* 0x001fe20000000082 */
[-C--:B------:R-:W-:Y:S01]  /*1250*/  FFMA R25, R34, R12.reuse, R25 ;  /* 0x0000000c22197223 */ /* 0x080fe20000000019 */
[----:B------:R-:W-:Y:S01]  /*1260*/  FFMA R124, R32, R15, R124 ;  /* 0x0000000f207c7223 */ /* 0x000fe2000000007c */
[C---:B------:R-:W-:Y:S01]  /*1270*/  FFMA R109, R35.reuse, R12, R109 ;  /* 0x0000000c236d7223 */ /* 0x040fe2000000006d */
[----:B------:R-:W-:Y:S01]  /*1280*/  FFMA R107, R35, R14, R107 ;  /* 0x0000000e236b7223 */ /* 0x000fe2000000006b */
[-C--:B--2---:R-:W-:Y:S01]  /*1290*/  FFMA R11, R68, R76.reuse, R80 ;  /* 0x0000004c440b7223 */ /* 0x084fe20000000050 */
[----:B------:R-:W-:Y:S01]  /*12a0*/  FFMA R81, R69, R76, R81 ;  /* 0x0000004c45517223 */ /* 0x000fe20000000051 */
[CC--:B------:R-:W-:Y:S01]  /*12b0*/  FFMA R76, R19.reuse, R20.reuse, R90 ;  /* 0x00000014134c7223 */ /* 0x0c0fe2000000005a */
[-C--:B------:R-:W-:Y:S01]  /*12c0*/  FFMA R80, R19, R21.reuse, R48 ;  /* 0x0000001513507223 */ /* 0x080fe20000000030 */
[----:B------:R-:W-:Y:S01]  /*12d0*/  FFMA R57, R16, R20, R11 ;  /* 0x0000001410397223 */ /* 0x000fe2000000000b */
[-C--:B------:R-:W-:Y:S01]  /*12e0*/  FFMA R68, R44, R21.reuse, R59 ;  /* 0x000000152c447223 */ /* 0x080fe2000000003b */
[----:B------:R-:W0:Y:S01]  /*12f0*/  LDS.128 R8, [R98+UR8+0x200] ;  /* 0x0002000862087984 */ /* 0x000e220008000c00 */
[-C--:B------:R-:W-:Y:S01]  /*1300*/  FFMA R90, R47, R21.reuse, R118 ;  /* 0x000000152f5a7223 */ /* 0x080fe20000000076 */
[----:B------:R-:W-:Y:S01]  /*1310*/  FFMA R126, R16, R21, R81 ;  /* 0x00000015107e7223 */ /* 0x000fe20000000051 */
[C---:B------:R-:W-:Y:S01]  /*1320*/  FFMA R69, R17.reuse, R30, R5 ;  /* 0x0000001e11457223 */ /* 0x040fe20000000005 */
[----:B------:R-:W-:Y:S01]  /*1330*/  FFMA R21, R17, R28, R24 ;  /* 0x0000001c11157223 */ /* 0x000fe20000000018 */
[C---:B------:R-:W-:Y:S01]  /*1340*/  FFMA R20, R18.reuse, R29, R52 ;  /* 0x0000001d12147223 */ /* 0x040fe20000000034 */
[C---:B------:R-:W-:Y:S01]  /*1350*/  FFMA R5, R18.reuse, R30, R27 ;  /* 0x0000001e12057223 */ /* 0x040fe2000000001b */
[----:B------:R-:W-:Y:S01]  /*1360*/  FFMA R48, R18, R31, R78 ;  /* 0x0000001f12307223 */ /* 0x000fe2000000004e */
[----:B------:R-:W-:Y:S01]  /*1370*/  FFMA R118, R19, R29, R54 ;  /* 0x0000001d13767223 */ /* 0x000fe20000000036 */
[C---:B------:R-:W-:Y:S01]  /*1380*/  FFMA R69, R33.reuse, R14, R69 ;  /* 0x0000000e21457223 */ /* 0x040fe20000000045 */
[----:B------:R-:W1:Y:S01]  /*1390*/  LDS.128 R16, [R2+UR6+0x210] ;  /* 0x0002100602107984 */ /* 0x000e620008000c00 */
[----:B------:R-:W-:Y:S01]  /*13a0*/  FFMA R52, R33, R15, R132 ;  /* 0x0000000f21347223 */ /* 0x000fe20000000084 */
[C---:B------:R-:W-:Y:S01]  /*13b0*/  FFMA R27, R44.reuse, R30, R77 ;  /* 0x0000001e2c1b7223 */ /* 0x040fe2000000004d */
[-C--:B------:R-:W-:Y:S01]  /*13c0*/  FFMA R78, R44, R31.reuse, R72 ;  /* 0x0000001f2c4e7223 */ /* 0x080fe20000000048 */
[----:B------:R-:W-:Y:S01]  /*13d0*/  FFMA R24, R46, R31, R74 ;  /* 0x0000001f2e187223 */ /* 0x000fe2000000004a */
[C---:B------:R-:W-:Y:S01]  /*13e0*/  FFMA R77, R32.reuse, R12, R105 ;  /* 0x0000000c204d7223 */ /* 0x040fe20000000069 */
[----:B------:R-:W-:Y:S01]  /*13f0*/  LDS.128 R28, [R2+UR6+0x300] ;  /* 0x00030006021c7984 */ /* 0x000fe20008000c00 */
[-C--:B------:R-:W-:Y:S01]  /*1400*/  FFMA R72, R32, R13.reuse, R134 ;  /* 0x0000000d20487223 */ /* 0x080fe20000000086 */
[C---:B------:R-:W-:Y:S01]  /*1410*/  FFMA R118, R35.reuse, R13, R118 ;  /* 0x0000000d23767223 */ /* 0x040fe20000000076 */
[----:B------:R-:W-:Y:S01]  /*1420*/  FFMA R44, R35, R15, R120 ;  /* 0x0000000f232c7223 */ /* 0x000fe20000000078 */
[----:B------:R-:W2:Y:S01]  /*1430*/  LDC.64 R104, c[0x0][0x380] ;  /* 0x0000e000ff687b82 */ /* 0x000ea20000000a00 */
[----:B------:R-:W-:Y:S01]  /*1440*/  LDS.128 R120, [R2+UR6+0x600] ;  /* 0x0006000602787984 */ /* 0x000fe20008000c00 */
[C---:B0-----:R-:W-:Y:S01]  /*1450*/  FFMA R55, R33.reuse, R10, R71 ;  /* 0x0000000a21377223 */ /* 0x041fe20000000047 */
[C---:B------:R-:W-:Y:S01]  /*1460*/  FFMA R56, R33.reuse, R8, R82 ;  /* 0x0000000821387223 */ /* 0x040fe20000000052 */
[C---:B------:R-:W-:Y:S01]  /*1470*/  FFMA R58, R33.reuse, R9, R58 ;  /* 0x00000009213a7223 */ /* 0x040fe2000000003a */
[C---:B------:R-:W-:Y:S01]  /*1480*/  FFMA R70, R33.reuse, R11, R70 ;  /* 0x0000000b21467223 */ /* 0x040fe20000000046 */
[----:B------:R-:W-:Y:S01]  /*1490*/  FFMA R71, R33, R12, R21 ;  /* 0x0000000c21477223 */ /* 0x000fe20000000015 */
[C---:B------:R-:W-:Y:S01]  /*14a0*/  FFMA R54, R34.reuse, R9, R4 ;  /* 0x0000000922367223 */ /* 0x040fe20000000004 */
[C---:B------:R-:W-:Y:S01]  /*14b0*/  FFMA R49, R34.reuse, R10, R7 ;  /* 0x0000000a22317223 */ /* 0x040fe20000000007 */
[----:B------:R-:W-:Y:S01]  /*14c0*/  FFMA R33, R34, R14, R5 ;  /* 0x0000000e22217223 */ /* 0x000fe20000000005 */
[C---:B------:R-:W-:Y:S01]  /*14d0*/  FFMA R59, R32.reuse, R8, R57 ;  /* 0x00000008203b7223 */ /* 0x040fe20000000039 */
[----:B------:R-:W0:Y:S01]  /*14e0*/  LDS.128 R4, [R98+UR8+0x310] ;  /* 0x0003100862047984 */ /* 0x000e220008000c00 */
[C---:B------:R-:W-:Y:S01]  /*14f0*/  FFMA R57, R32.reuse, R10, R75 ;  /* 0x0000000a20397223 */ /* 0x040fe2000000004b */
[----:B------:R-:W-:Y:S01]  /*1500*/  FFMA R75, R32, R14, R53 ;  /* 0x0000000e204b7223 */ /* 0x000fe20000000035 */
[CC--:B------:R-:W-:Y:S01]  /*1510*/  FFMA R53, R34.reuse, R8.reuse, R23 ;  /* 0x0000000822357223 */ /* 0x0c0fe20000000017 */
[C---:B------:R-:W-:Y:S01]  /*1520*/  FFMA R128, R34.reuse, R11, R128 ;  /* 0x0000000b22807223 */ /* 0x040fe20000000080 */
[----:B------:R-:W-:Y:S01]  /*1530*/  FFMA R82, R34, R13, R20 ;  /* 0x0000000d22527223 */ /* 0x000fe20000000014 */
[C---:B------:R-:W-:Y:S01]  /*1540*/  FFMA R126, R32.reuse, R9, R126 ;  /* 0x00000009207e7223 */ /* 0x040fe2000000007e */
[----:B------:R-:W-:Y:S01]  /*1550*/  FFMA R74, R32, R11, R22 ;  /* 0x0000000b204a7223 */ /* 0x000fe20000000016 */
[----:B------:R-:W-:Y:S01]  /*1560*/  FFMA R34, R34, R15, R48 ;  /* 0x0000000f22227223 */ /* 0x000fe20000000030 */
[C---:B------:R-:W-:Y:S01]  /*1570*/  FFMA R50, R35.reuse, R9, R80 ;  /* 0x0000000923327223 */ /* 0x040fe20000000050 */
[C---:B------:R-:W-:Y:S01]  /*1580*/  FFMA R48, R35.reuse, R8, R76 ;  /* 0x0000000823307223 */ /* 0x040fe2000000004c */
[C---:B------:R-:W-:Y:S01]  /*1590*/  FFMA R51, R35.reuse, R10, R51 ;  /* 0x0000000a23337223 */ /* 0x040fe20000000033 */
[----:B------:R-:W-:Y:S01]  /*15a0*/  FFMA R32, R35, R11, R92 ;  /* 0x0000000b23207223 */ /* 0x000fe2000000005c */
[C---:B-1----:R-:W-:Y:S01]  /*15b0*/  FFMA R45, R16.reuse, R8, R65 ;  /* 0x00000008102d7223 */ /* 0x042fe20000000041 */
[C---:B------:R-:W-:Y:S01]  /*15c0*/  FFMA R46, R16.reuse, R9, R68 ;  /* 0x00000009102e7223 */ /* 0x040fe20000000044 */
[C---:B------:R-:W-:Y:S01]  /*15d0*/  FFMA R47, R16.reuse, R10, R41 ;  /* 0x0000000a102f7223 */ /* 0x040fe20000000029 */
[----:B------:R-:W-:Y:S01]  /*15e0*/  FFMA R116, R16, R11, R116 ;  /* 0x0000000b10747223 */ /* 0x000fe20000000074 */
[C---:B------:R-:W-:Y:S01]  /*15f0*/  FFMA R40, R17.reuse, R8, R40 ;  /* 0x0000000811287223 */ /* 0x040fe20000000028 */
        /* <DEDUP_REMOVED lines=11> */
[----:B------:R-:W1:Y:S01]  /*16b0*/  LDS.128 R20, [R98+UR8+0x300] ;  /* 0x0003000862147984 */ /* 0x000e620008000c00 */
[C---:B------:R-:W-:Y:S01]  /*16c0*/  FFMA R67, R16.reuse, R12, R67 ;  /* 0x0000000c10437223 */ /* 0x040fe20000000043 */
[C---:B------:R-:W-:Y:S01]  /*16d0*/  FFMA R114, R16.reuse, R13, R94 ;  /* 0x0000000d10727223 */ /* 0x040fe2000000005e */
[C---:B------:R-:W-:Y:S01]  /*16e0*/  FFMA R41, R16.reuse, R14, R27 ;  /* 0x0000000e10297223 */ /* 0x040fe2000000001b */
[----:B------:R-:W3:Y:S01]  /*16f0*/  LDS.128 R8, [R2+UR6+0x310] ;  /* 0x0003100602087984 */ /* 0x000ee20008000c00 */
        /* <DEDUP_REMOVED lines=13> */
[-C--:B0-----:R-:W-:Y:S01]  /*17d0*/  FFMA R35, R30, R4.reuse, R25 ;  /* 0x000000041e237223 */ /* 0x081fe20000000019 */
[----:B------:R-:W-:Y:S01]  /*17e0*/  LDS.128 R16, [R98+UR8+0x400] ;  /* 0x0004000862107984 */ /* 0x000fe20008000c00 */
[C---:B------:R-:W-:Y:S01]  /*17f0*/  FFMA R77, R28.reuse, R4, R77 ;  /* 0x000000041c4d7223 */ /* 0x040fe2000000004d */
[C---:B------:R-:W-:Y:S01]  /*1800*/  FFMA R72, R28.reuse, R5, R72 ;  /* 0x000000051c487223 */ /* 0x040fe20000000048 */
[C---:B------:R-:W-:Y:S01]  /*1810*/  FFMA R75, R28.reuse, R6, R75 ;  /* 0x000000061c4b7223 */ /* 0x040fe2000000004b */
[----:B------:R-:W0:Y:S01]  /*1820*/  LDS.128 R24, [R2+UR6+0x400] ;  /* 0x0004000602187984 */ /* 0x000e220008000c00 */
[----:B------:R-:W-:Y:S01]  /*1830*/  FFMA R124, R28, R7, R124 ;  /* 0x000000071c7c7223 */ /* 0x000fe2000000007c */
[C---:B------:R-:W-:Y:S01]  /*1840*/  FFMA R71, R29.reuse, R4, R71 ;  /* 0x000000041d477223 */ /* 0x040fe20000000047 */
[C---:B------:R-:W-:Y:S01]  /*1850*/  FFMA R64, R29.reuse, R5, R64 ;  /* 0x000000051d407223 */ /* 0x040fe20000000040 */
[----:B------:R-:W4:Y:S01]  /*1860*/  LDS.128 R12, [R98+UR8+0x410] ;  /* 0x00041008620c7984 */ /* 0x000f220008000c00 */
[CC--:B------:R-:W-:Y:S01]  /*1870*/  FFMA R69, R29.reuse, R6.reuse, R69 ;  /* 0x000000061d457223 */ /* 0x0c0fe20000000045 */
[----:B------:R-:W-:Y:S01]  /*1880*/  FFMA R52, R29, R7, R52 ;  /* 0x000000071d347223 */ /* 0x000fe20000000034 */
[C---:B------:R-:W-:Y:S01]  /*1890*/  FFMA R82, R30.reuse, R5, R82 ;  /* 0x000000051e527223 */ /* 0x040fe20000000052 */
[----:B------:R-:W5:Y:S01]  /*18a0*/  LDS.128 R92, [R2+UR6+0x410] ;  /* 0x00041006025c7984 */ /* 0x000f620008000c00 */
[C---:B------:R-:W-:Y:S01]  /*18b0*/  FFMA R33, R30.reuse, R6, R33 ;  /* 0x000000061e217223 */ /* 0x040fe20000000021 */
        /* <DEDUP_REMOVED lines=21> */
[C---:B---3--:R-:W-:Y:S01]  /*1a10*/  FFMA R45, R8.reuse, R20, R45 ;  /* 0x00000014082d7223 */ /* 0x048fe2000000002d */
[C---:B------:R-:W-:Y:S01]  /*1a20*/  FFMA R46, R8.reuse, R21, R46 ;  /* 0x00000015082e7223 */ /* 0x040fe2000000002e */
[C---:B------:R-:W-:Y:S01]  /*1a30*/  FFMA R47, R8.reuse, R22, R47 ;  /* 0x00000016082f7223 */ /* 0x040fe2000000002f */
[C---:B------:R-:W-:Y:S01]  /*1a40*/  FFMA R116, R8.reuse, R23, R116 ;  /* 0x0000001708747223 */ /* 0x040fe20000000074 */
[C---:B------:R-:W-:Y:S01]  /*1a50*/  FFMA R67, R8.reuse, R4, R67 ;  /* 0x0000000408437223 */ /* 0x040fe20000000043 */
[C---:B------:R-:W-:Y:S01]  /*1a60*/  FFMA R114, R8.reuse, R5, R114 ;  /* 0x0000000508727223 */ /* 0x040fe20000000072 */
[C---:B------:R-:W-:Y:S01]  /*1a70*/  FFMA R41, R8.reuse, R6, R41 ;  /* 0x0000000608297223 */ /* 0x040fe20000000029 */
[----:B------:R-:W-:Y:S01]  /*1a80*/  FFMA R112, R8, R7, R112 ;  /* 0x0000000708707223 */ /* 0x000fe20000000070 */
[C---:B------:R-:W-:Y:S01]  /*1a90*/  FFMA R40, R9.reuse, R20, R40 ;  /* 0x0000001409287223 */ /* 0x040fe20000000028 */
        /* <DEDUP_REMOVED lines=23> */
[----:B------:R-:W-:Y:S01]  /*1c10*/  LDS.128 R20, [R98+UR8+0x510] ;  /* 0x0005100862147984 */ /* 0x000fe20008000c00 */
[C---:B0-----:R-:W-:Y:S01]  /*1c20*/  FFMA R59, R24.reuse, R16, R59 ;  /* 0x00000010183b7223 */ /* 0x041fe2000000003b */
[C---:B------:R-:W-:Y:S01]  /*1c30*/  FFMA R126, R24.reuse, R17, R126 ;  /* 0x00000011187e7223 */ /* 0x040fe2000000007e */
[C---:B------:R-:W-:Y:S01]  /*1c40*/  FFMA R57, R24.reuse, R18, R57 ;  /* 0x0000001218397223 */ /* 0x040fe20000000039 */
[----:B------:R-:W-:Y:S01]  /*1c50*/  LDS.128 R4, [R2+UR6+0x500] ;  /* 0x0005000602047984 */ /* 0x000fe20008000c00 */
[C---:B------:R-:W-:Y:S01]  /*1c60*/  FFMA R28, R24.reuse, R19, R74 ;  /* 0x00000013181c7223 */ /* 0x040fe2000000004a */
[C---:B----4-:R-:W-:Y:S01]  /*1c70*/  FFMA R29, R24.reuse, R12, R77 ;  /* 0x0000000c181d7223 */ /* 0x050fe2000000004d */
[C---:B------:R-:W-:Y:S01]  /*1c80*/  FFMA R30, R24.reuse, R13, R72 ;  /* 0x0000000d181e7223 */ /* 0x040fe20000000048 */
[----:B------:R-:W0:Y:S01]  /*1c90*/  LDS.128 R8, [R98+UR8+0x500] ;  /* 0x0005000862087984 */ /* 0x000e220008000c00 */
[C---:B------:R-:W-:Y:S01]  /*1ca0*/  FFMA R31, R24.reuse, R14, R75 ;  /* 0x0000000e181f7223 */ /* 0x040fe2000000004b */
[----:B------:R-:W-:Y:S01]  /*1cb0*/  FFMA R124, R24, R15, R124 ;  /* 0x0000000f187c7223 */ /* 0x000fe2000000007c */
[C---:B-----5:R-:W-:Y:S01]  /*1cc0*/  FFMA R45, R92.reuse, R16, R45 ;  /* 0x000000105c2d7223 */ /* 0x060fe2000000002d */
        /* <DEDUP_REMOVED lines=32> */
[----:B------:R-:W1:Y:S01]  /*1ed0*/  LDS.128 R16, [R2+UR6+0x510] ;  /* 0x0005100602107984 */ /* 0x000e620008000c00 */
        /* <DEDUP_REMOVED lines=11> */
[C---:B0-----:R-:W-:Y:S01]  /*1f90*/  FFMA R56, R5.reuse, R8, R56 ;  /* 0x0000000805387223 */ /* 0x041fe20000000038 */
        /* <DEDUP_REMOVED lines=15> */
[----:B--2---:R-:W-:Y:S01]  /*2090*/  SHF.L.U32 R5, R105, 0x3, RZ ;  /* 0x0000000369057819 */ /* 0x004fe200000006ff */
[C---:B------:R-:W-:Y:S01]  /*20a0*/  FFMA R65, R93.reuse, R14, R65 ;  /* 0x0000000e5d417223 */ /* 0x040fe20000000041 */
[----:B------:R-:W-:Y:S01]  /*20b0*/  SHF.L.U32 R7, R104, 0x3, RZ ;  /* 0x0000000368077819 */ /* 0x000fe200000006ff */
[C---:B------:R-:W-:Y:S01]  /*20c0*/  FFMA R99, R93.reuse, R12, R99 ;  /* 0x0000000c5d637223 */ /* 0x040fe20000000063 */
[----:B------:R-:W-:Y:S01]  /*20d0*/  FFMA R110, R93, R13, R110 ;  /* 0x0000000d5d6e7223 */ /* 0x000fe2000000006e */
[----:B------:R-:W-:-:S04]  /*20e0*/  IMAD.WIDE R100, R5, 0x4, R100 ;  /* 0x0000000405647825 */ /* 0x000fc800078e0264 */
[----:B------:R-:W-:Y:S01]  /*20f0*/  FFMA R36, R93, R15, R36 ;  /* 0x0000000f5d247223 */ /* 0x000fe20000000024 */
[C---:B------:R-:W-:Y:S01]  /*2100*/  FFMA R93, R94.reuse, R12, R73 ;  /* 0x0000000c5e5d7223 */ /* 0x040fe20000000049 */
[----:B------:R-:W-:Y:S01]  /*2110*/  FFMA R106, R94, R13, R106 ;  /* 0x0000000d5e6a7223 */ /* 0x000fe2000000006a */
[----:B------:R-:W-:-:S04]  /*2120*/  IMAD.WIDE R102, R7, 0x4, R102 ;  /* 0x0000000407667825 */ /* 0x000fc800078e0266 */
[C---:B------:R-:W-:Y:S01]  /*2130*/  FFMA R91, R94.reuse, R14, R91 ;  /* 0x0000000e5e5b7223 */ /* 0x040fe2000000005b */
[C---:B------:R-:W-:Y:S01]  /*2140*/  FFMA R87, R95.reuse, R12, R87 ;  /* 0x0000000c5f577223 */ /* 0x040fe20000000057 */
[C---:B------:R-:W-:Y:S01]  /*2150*/  FFMA R86, R95.reuse, R13, R86 ;  /* 0x0000000d5f567223 */ /* 0x040fe20000000056 */
[C---:B------:R-:W-:Y:S01]  /*2160*/  FFMA R85, R95.reuse, R14, R85 ;  /* 0x0000000e5f557223 */ /* 0x040fe20000000055 */
[-C--:B------:R-:W-:Y:S01]  /*2170*/  FFMA R84, R95, R15.reuse, R84 ;  /* 0x0000000f5f547223 */ /* 0x080fe20000000054 */
[----:B------:R-:W-:Y:S01]  /*2180*/  FFMA R94, R94, R15, R68 ;  /* 0x0000000f5e5e7223 */ /* 0x000fe20000000044 */
[----:B-1----:R-:W-:Y:S01]  /*2190*/  FFMA R105, R16, R20, R67 ;  /* 0x0000001410697223 */ /* 0x002fe20000000043 */
[C---:B------:R-:W-:Y:S01]  /*21a0*/  FFMA R95, R17.reuse, R22, R65 ;  /* 0x00000016115f7223 */ /* 0x040fe20000000041 */
[----:B------:R-:W2:Y:S01]  /*21b0*/  LDG.E.128 R68, desc[UR12][R102.64] ;  /* 0x0000000c66447981 */ /* 0x000ea2000c1e1d00 */
[C---:B------:R-:W-:Y:S01]  /*21c0*/  FFMA R59, R4.reuse, R8, R59 ;  /* 0x00000008043b7223 */ /* 0x040fe2000000003b */
[C---:B------:R-:W-:Y:S01]  /*21d0*/  FFMA R126, R4.reuse, R9, R126 ;  /* 0x00000009047e7223 */ /* 0x040fe2000000007e */
[C---:B------:R-:W-:Y:S01]  /*21e0*/  FFMA R57, R4.reuse, R10, R57 ;  /* 0x0000000a04397223 */ /* 0x040fe20000000039 */
[----:B------:R-:W3:Y:S01]  /*21f0*/  LDG.E.128 R64, desc[UR12][R102.64+0x10] ;  /* 0x0000100c66407981 */ /* 0x000ee2000c1e1d00 */
[C---:B------:R-:W-:Y:S01]  /*2200*/  FFMA R28, R4.reuse, R11, R28 ;  /* 0x0000000b041c7223 */ /* 0x040fe2000000001c */
[C---:B------:R-:W-:Y:S01]  /*2210*/  FFMA R29, R4.reuse, R20, R29 ;  /* 0x00000014041d7223 */ /* 0x040fe2000000001d */
[C---:B------:R-:W-:Y:S01]  /*2220*/  FFMA R30, R4.reuse, R21, R30 ;  /* 0x00000015041e7223 */ /* 0x040fe2000000001e */
[----:B------:R-:W4:Y:S01]  /*2230*/  LDG.E.128 R76, desc[UR12][R100.64] ;  /* 0x0000000c644c7981 */ /* 0x000f22000c1e1d00 */
[C---:B------:R-:W-:Y:S01]  /*2240*/  FFMA R31, R4.reuse, R22, R31 ;  /* 0x00000016041f7223 */ /* 0x040fe2000000001f */
[----:B------:R-:W-:Y:S01]  /*2250*/  FFMA R124, R4, R23, R124 ;  /* 0x00000017047c7223 */ /* 0x000fe2000000007c */
[C---:B------:R-:W-:Y:S01]  /*2260*/  FFMA R53, R6.reuse, R8, R53 ;  /* 0x0000000806357223 */ /* 0x040fe20000000035 */
[----:B------:R-:W5:Y:S01]  /*2270*/  LDG.E.128 R72, desc[UR12][R100.64+0x10] ;  /* 0x0000100c64487981 */ /* 0x000f62000c1e1d00 */
[C---:B------:R-:W-:Y:S01]  /*2280*/  FFMA R54, R6.reuse, R9, R54 ;  /* 0x0000000906367223 */ /* 0x040fe20000000036 */
[C---:B------:R-:W-:Y:S01]  /*2290*/  FFMA R49, R6.reuse, R10, R49 ;  /* 0x0000000a06317223 */ /* 0x040fe20000000031 */
[C---:B------:R-:W-:Y:S01]  /*22a0*/  FFMA R128, R6.reuse, R11, R128 ;  /* 0x0000000b06807223 */ /* 0x040fe20000000080 */
[C---:B------:R-:W-:Y:S01]  /*22b0*/  FFMA R35, R6.reuse, R20, R35 ;  /* 0x0000001406237223 */ /* 0x040fe20000000023 */
[C---:B------:R-:W-:Y:S01]  /*22c0*/  FFMA R82, R6.reuse, R21, R82 ;  /* 0x0000001506527223 */ /* 0x040fe20000000052 */
[C---:B------:R-:W-:Y:S01]  /*22d0*/  FFMA R33, R6.reuse, R22, R33 ;  /* 0x0000001606217223 */ /* 0x040fe20000000021 */
[----:B------:R-:W-:Y:S01]  /*22e0*/  FFMA R34, R6, R23, R34 ;  /* 0x0000001706227223 */ /* 0x000fe20000000022 */
[----:B------:R-:W0:Y:S01]  /*22f0*/  LDS.128 R12, [R98+UR8+0x610] ;  /* 0x00061008620c7984 */ /* 0x000e220008000c00 */
[C---:B------:R-:W-:Y:S01]  /*2300*/  FFMA R45, R16.reuse, R8, R45 ;  /* 0x00000008102d7223 */ /* 0x040fe2000000002d */
[C---:B------:R-:W-:Y:S01]  /*2310*/  FFMA R46, R16.reuse, R9, R46 ;  /* 0x00000009102e7223 */ /* 0x040fe2000000002e */
[C---:B------:R-:W-:Y:S01]  /*2320*/  FFMA R47, R16.reuse, R10, R47 ;  /* 0x0000000a102f7223 */ /* 0x040fe2000000002f */
[----:B------:R-:W1:Y:S01]  /*2330*/  LDS.128 R4, [R98+UR8+0x600] ;  /* 0x0006000862047984 */ /* 0x000e620008000c00 */
        /* <DEDUP_REMOVED lines=16> */
[----:B------:R-:W-:Y:S01]  /*2440*/  FFMA R112, R16, R23, R112 ;  /* 0x0000001710707223 */ /* 0x000fe20000000070 */
[CC--:B------:R-:W-:Y:S01]  /*2450*/  FFMA R99, R17.reuse, R20.reuse, R99 ;  /* 0x0000001411637223 */ /* 0x0c0fe20000000063 */
        /* <DEDUP_REMOVED lines=9> */
[----:B------:R-:W-:-:S02]  /*24f0*/  FFMA R84, R19, R23, R84 ;  /* 0x0000001713547223 */ /* 0x000fc40000000054 */
[----:B------:R-:W-:Y:S01]  /*2500*/  LDS.128 R16, [R2+UR6+0x700] ;  /* 0x0007000602107984 */ /* 0x000fe20008000c00 */
[C---:B0-----:R-:W-:Y:S01]  /*2510*/  FFMA R29, R120.reuse, R12, R29 ;  /* 0x0000000c781d7223 */ /* 0x041fe2000000001d */
[C---:B------:R-:W-:Y:S01]  /*2520*/  FFMA R30, R120.reuse, R13, R30 ;  /* 0x0000000d781e7223 */ /* 0x040fe2000000001e */
[C---:B------:R-:W-:Y:S01]  /*2530*/  FFMA R31, R120.reuse, R14, R31 ;  /* 0x0000000e781f7223 */ /* 0x040fe2000000001f */
[C---:B------:R-:W-:Y:S01]  /*2540*/  FFMA R124, R120.reuse, R15, R124 ;  /* 0x0000000f787c7223 */ /* 0x040fe2000000007c */
[C---:B-1----:R-:W-:Y:S01]  /*2550*/  FFMA R59, R120.reuse, R4, R59 ;  /* 0x00000004783b7223 */ /* 0x042fe2000000003b */
        /* <DEDUP_REMOVED lines=11> */
[----:B------:R-:W-:Y:S01]  /*2610*/  FFMA R120, R123, R7, R32 ;  /* 0x000000077b787223 */ /* 0x000fe20000000020 */
[----:B------:R-:W-:Y:S04]  /*2620*/  LDS.128 R128, [R98+UR8+0x710] ;  /* 0x0007100862807984 */ /* 0x000fe80008000c00 */
[----:B------:R-:W0:Y:S01]  /*2630*/  LDS.128 R32, [R98+UR8+0x700] ;  /* 0x0007000862207984 */ /* 0x000e220008000c00 */
        /* <DEDUP_REMOVED lines=8> */
[----:B------:R-:W-:-:S02]  /*26c0*/  FFMA R8, R9, R7, R80 ;  /* 0x0000000709087223 */ /* 0x000fc40000000050 */
[----:B------:R-:W1:Y:S01]  /*26d0*/  LDS.128 R80, [R2+UR6+0x710] ;  /* 0x0007100602507984 */ /* 0x000e620008000c00 */
[C---:B------:R-:W-:Y:S01]  /*26e0*/  FFMA R24, R121.reuse, R7, R24 ;  /* 0x0000000779187223 */ /* 0x040fe20000000018 */
[C---:B------:R-:W-:Y:S01]  /*26f0*/  FFMA R25, R121.reuse, R12, R25 ;  /* 0x0000000c79197223 */ /* 0x040fe20000000019 */
[CC--:B------:R-:W-:Y:S01]  /*2700*/  FFMA R56, R121.reuse, R4.reuse, R56 ;  /* 0x0000000479387223 */ /* 0x0c0fe20000000038 */
[----:B------:R-:W-:Y:S01]  /*2710*/  FFMA R26, R121, R13, R26 ;  /* 0x0000000d791a7223 */ /* 0x000fe2000000001a */
[-C--:B------:R-:W-:Y:S01]  /*2720*/  FFMA R48, R123, R4.reuse, R48 ;  /* 0x000000047b307223 */ /* 0x080fe20000000030 */
[-C--:B------:R-:W-:Y:S01]  /*2730*/  FFMA R40, R9, R4.reuse, R40 ;  /* 0x0000000409287223 */ /* 0x080fe20000000028 */
[CC--:B------:R-:W-:Y:S01]  /*2740*/  FFMA R37, R10.reuse, R4.reuse, R37 ;  /* 0x000000040a257223 */ /* 0x0c0fe20000000025 */
[----:B------:R-:W-:Y:S01]  /*2750*/  FFMA R92, R11, R4, R92 ;  /* 0x000000040b5c7223 */ /* 0x000fe2000000005c */
[C---:B------:R-:W-:Y:S01]  /*2760*/  FFMA R58, R121.reuse, R5, R58 ;  /* 0x00000005793a7223 */ /* 0x040fe2000000003a */
[C---:B------:R-:W-:Y:S01]  /*2770*/  FFMA R27, R121.reuse, R14, R27 ;  /* 0x0000000e791b7223 */ /* 0x040fe2000000001b */
[CC--:B------:R-:W-:Y:S01]  /*2780*/  FFMA R55, R121.reuse, R6.reuse, R55 ;  /* 0x0000000679377223 */ /* 0x0c0fe20000000037 */
[----:B------:R-:W-:Y:S01]  /*2790*/  FFMA R52, R121, R15, R52 ;  /* 0x0000000f79347223 */ /* 0x000fe20000000034 */
[C---:B------:R-:W-:Y:S01]  /*27a0*/  FFMA R42, R9.reuse, R5, R42 ;  /* 0x00000005092a7223 */ /* 0x040fe2000000002a */
[C---:B------:R-:W-:Y:S01]  /*27b0*/  FFMA R43, R9.reuse, R6, R43 ;  /* 0x00000006092b7223 */ /* 0x040fe2000000002b */
[C---:B------:R-:W-:Y:S01]  /*27c0*/  FFMA R99, R9.reuse, R12, R99 ;  /* 0x0000000c09637223 */ /* 0x040fe20000000063 */
[C---:B------:R-:W-:Y:S01]  /*27d0*/  FFMA R110, R9.reuse, R13, R110 ;  /* 0x0000000d096e7223 */ /* 0x040fe2000000006e */
[C---:B------:R-:W-:Y:S01]  /*27e0*/  FFMA R95, R9.reuse, R14, R95 ;  /* 0x0000000e095f7223 */ /* 0x040fe2000000005f */
[----:B------:R-:W-:Y:S01]  /*27f0*/  FFMA R36, R9, R15, R36 ;  /* 0x0000000f09247223 */ /* 0x000fe20000000024 */
[-C--:B------:R-:W-:Y:S01]  /*2800*/  FFMA R51, R123, R6.reuse, R51 ;  /* 0x000000067b337223 */ /* 0x080fe20000000033 */
[-C--:B------:R-:W-:Y:S01]  /*2810*/  FFMA R39, R10, R6.reuse, R39 ;  /* 0x000000060a277223 */ /* 0x080fe20000000027 */
[----:B------:R-:W-:Y:S01]  /*2820*/  FFMA R89, R11, R6, R89 ;  /* 0x000000060b597223 */ /* 0x000fe20000000059 */
[----:B------:R-:W-:Y:S01]  /*2830*/  IADD3 R9, PT, PT, R96, -0x1, RZ ;  /* 0xffffffff60097810 */ /* 0x000fe20007ffe0ff */
[----:B------:R-:W-:Y:S01]  /*2840*/  FFMA R50, R123, R5, R50 ;  /* 0x000000057b327223 */ /* 0x000fe20000000032 */
[----:B------:R-:W-:Y:S01]  /*2850*/  FFMA R108, R10, R7, R108 ;  /* 0x000000070a6c7223 */ /* 0x000fe2000000006c */
[C---:B0-----:R-:W-:Y:S01]  /*2860*/  FFMA R4, R16.reuse, R32, R59 ;  /* 0x0000002010047223 */ /* 0x041fe2000000003b */
[C---:B------:R-:W-:Y:S01]  /*2870*/  FFMA R59, R17.reuse, R35, R24 ;  /* 0x00000023113b7223 */ /* 0x040fe20000000018 */
[C---:B------:R-:W-:Y:S01]  /*2880*/  FFMA R24, R17.reuse, R128, R25 ;  /* 0x0000008011187223 */ /* 0x040fe20000000019 */
[C---:B------:R-:W-:Y:S01]  /*2890*/  FFMA R6, R16.reuse, R34, R57 ;  /* 0x0000002210067223 */ /* 0x040fe20000000039 */
[C---:B------:R-:W-:Y:S01]  /*28a0*/  FFMA R25, R17.reuse, R129, R26 ;  /* 0x0000008111197223 */ /* 0x040fe2000000001a */
[C---:B------:R-:W-:Y:S01]  /*28b0*/  FFMA R57, R17.reuse, R33, R58 ;  /* 0x0000002111397223 */ /* 0x040fe2000000003a */
[----:B------:R-:W-:Y:S01]  /*28c0*/  FFMA R26, R17, R130, R27 ;  /* 0x00000082111a7223 */ /* 0x000fe2000000001b */
[----:B------:R-:W-:Y:S01]  /*28d0*/  FFMA R88, R11, R7, R88 ;  /* 0x000000070b587223 */ /* 0x000fe20000000058 */
[C---:B------:R-:W-:Y:S01]  /*28e0*/  FFMA R58, R17.reuse, R34, R55 ;  /* 0x00000022113a7223 */ /* 0x040fe20000000037 */
[----:B------:R-:W-:Y:S01]  /*28f0*/  FFMA R27, R17, R131, R52 ;  /* 0x00000083111b7223 */ /* 0x000fe20000000034 */
[-C--:B------:R-:W-:Y:S01]  /*2900*/  FFMA R7, R16, R35.reuse, R28 ;  /* 0x0000002310077223 */ /* 0x080fe2000000001c */
[----:B------:R-:W-:Y:S01]  /*2910*/  LOP3.LUT P0, RZ, R9, 0xf8, RZ, 0xc0, !PT ;  /* 0x000000f809ff7812 */ /* 0x000fe2000780c0ff */
[C---:B------:R-:W-:Y:S01]  /*2920*/  FFMA R52, R18.reuse, R32, R53 ;  /* 0x0000002012347223 */ /* 0x040fe20000000035 */
[----:B------:R-:W-:Y:S01]  /*2930*/  FFMA R55, R18, R35, R20 ;  /* 0x0000002312377223 */ /* 0x000fe20000000014 */
[C---:B------:R-:W-:Y:S01]  /*2940*/  FFMA R109, R123.reuse, R12, R109 ;  /* 0x0000000c7b6d7223 */ /* 0x040fe2000000006d */
[C---:B------:R-:W-:Y:S01]  /*2950*/  FFMA R118, R123.reuse, R13, R118 ;  /* 0x0000000d7b767223 */ /* 0x040fe20000000076 */
[C---:B------:R-:W-:Y:S01]  /*2960*/  FFMA R107, R123.reuse, R14, R107 ;  /* 0x0000000e7b6b7223 */ /* 0x040fe2000000006b */
[-C--:B------:R-:W-:Y:S01]  /*2970*/  FFMA R28, R16, R128.reuse, R29 ;  /* 0x00000080101c7223 */ /* 0x080fe2000000001d */
[C---:B------:R-:W-:Y:S01]  /*2980*/  FFMA R53, R18.reuse, R33, R54 ;  /* 0x0000002112357223 */ /* 0x040fe20000000036 */
[----:B------:R-:W-:Y:S01]  /*2990*/  FFMA R20, R18, R128, R21 ;  /* 0x0000008012147223 */ /* 0x000fe20000000015 */
[----:B------:R-:W-:Y:S01]  /*29a0*/  FFMA R44, R123, R15, R44 ;  /* 0x0000000f7b2c7223 */ /* 0x000fe2000000002c */
[-C--:B------:R-:W-:Y:S01]  /*29b0*/  FFMA R29, R16, R129.reuse, R30 ;  /* 0x00000081101d7223 */ /* 0x080fe2000000001e */
[C---:B------:R-:W-:Y:S01]  /*29c0*/  FFMA R54, R18.reuse, R34, R49 ;  /* 0x0000002212367223 */ /* 0x040fe20000000031 */
[----:B------:R-:W-:Y:S01]  /*29d0*/  FFMA R21, R18, R129, R22 ;  /* 0x0000008112157223 */ /* 0x000fe20000000016 */
[-C--:B------:R-:W-:Y:S01]  /*29e0*/  FFMA R38, R10, R5.reuse, R38 ;  /* 0x000000050a267223 */ /* 0x080fe20000000026 */
[----:B------:R-:W-:Y:S01]  /*29f0*/  FFMA R90, R11, R5, R90 ;  /* 0x000000050b5a7223 */ /* 0x000fe2000000005a */
[-C--:B------:R-:W-:Y:S01]  /*2a00*/  FFMA R30, R16, R130.reuse, R31 ;  /* 0x00000082101e7223 */ /* 0x080fe2000000001f */
[----:B------:R-:W-:Y:S01]  /*2a10*/  FFMA R22, R18, R130, R23 ;  /* 0x0000008212167223 */ /* 0x000fe20000000017 */
[-C--:B------:R-:W-:Y:S01]  /*2a20*/  FFMA R49, R19, R33.reuse, R50 ;  /* 0x0000002113317223 */ /* 0x080fe20000000032 */
[C---:B------:R-:W-:Y:S01]  /*2a30*/  FFMA R5, R16.reuse, R33, R126 ;  /* 0x0000002110057223 */ /* 0x040fe2000000007e */
[-C--:B------:R-:W-:Y:S01]  /*2a40*/  FFMA R31, R16, R131.reuse, R124 ;  /* 0x00000083101f7223 */ /* 0x080fe2000000007c */
[----:B------:R-:W-:Y:S01]  /*2a50*/  FFMA R56, R17, R32, R56 ;  /* 0x0000002011387223 */ /* 0x000fe20000000038 */
[----:B------:R-:W-:Y:S01]  /*2a60*/  FFMA R23, R18, R131, R122 ;  /* 0x0000008312177223 */ /* 0x000fe2000000007a */
[----:B------:R-:W-:Y:S01]  /*2a70*/  FFMA R50, R19, R34, R51 ;  /* 0x0000002213327223 */ /* 0x000fe20000000033 */
[----:B------:R-:W-:Y:S01]  /*2a80*/  ISETP.NE.AND P0, PT, R61, -0x1, P0 ;  /* 0xffffffff3d00780c */ /* 0x000fe20000705270 */
        /* <DEDUP_REMOVED lines=13> */
[-C--:B------:R-:W-:Y:S01]  /*2b60*/  FFMA R19, R19, R131.reuse, R44 ;  /* 0x0000008313137223 */ /* 0x080fe2000000002c */
[C---:B-1----:R-:W-:Y:S01]  /*2b70*/  FFMA R14, R80.reuse, R130, R41 ;  /* 0x00000082500e7223 */ /* 0x042fe20000000029 */
[C---:B------:R-:W-:Y:S01]  /*2b80*/  FFMA R11, R81.reuse, R131, R36 ;  /* 0x00000083510b7223 */ /* 0x040fe20000000024 */
[-C--:B------:R-:W-:Y:S01]  /*2b90*/  FFMA R44, R80, R32.reuse, R45 ;  /* 0x00000020502c7223 */ /* 0x080fe2000000002d */
[CC--:B------:R-:W-:Y:S01]  /*2ba0*/  FFMA R41, R81.reuse, R33.reuse, R42 ;  /* 0x0000002151297223 */ /* 0x0c0fe2000000002a */
[----:B------:R-:W-:Y:S01]  /*2bb0*/  FFMA R36, R82, R32, R37 ;  /* 0x0000002052247223 */ /* 0x000fe20000000025 */
[-C--:B------:R-:W-:Y:S01]  /*2bc0*/  FFMA R45, R80, R33.reuse, R46 ;  /* 0x00000021502d7223 */ /* 0x080fe2000000002e */
[CC--:B------:R-:W-:Y:S01]  /*2bd0*/  FFMA R42, R81.reuse, R34.reuse, R43 ;  /* 0x00000022512a7223 */ /* 0x0c0fe2000000002b */
[----:B------:R-:W-:Y:S01]  /*2be0*/  FFMA R37, R82, R33, R38 ;  /* 0x0000002152257223 */ /* 0x000fe20000000026 */
[-C--:B------:R-:W-:Y:S01]  /*2bf0*/  FFMA R46, R80, R34.reuse, R47 ;  /* 0x00000022502e7223 */ /* 0x080fe2000000002f */
[CC--:B------:R-:W-:Y:S01]  /*2c00*/  FFMA R43, R81.reuse, R35.reuse, R8 ;  /* 0x00000023512b7223 */ /* 0x0c0fe20000000008 */
        /* <DEDUP_REMOVED lines=22> */
[----:B------:R0:W-:Y:S04]  /*2d70*/  STL.128 [R1], R4 ;  /* 0x0000000401007387 */ /* 0x0001e80000100c00 */
[----:B------:R-:W-:Y:S04]  /*2d80*/  STL.128 [R1+0x20], R56 ;  /* 0x0000203801007387 */ /* 0x000fe80000100c00 */
        /* <DEDUP_REMOVED lines=14> */
[----:B0-----:R-:W5:Y:S01]  /*2e70*/  @!P0 LDL R4, [R63] ;  /* 0x000000003f048983 */ /* 0x001f620000100800 */
[----:B--2---:R-:W-:Y:S01]  /*2e80*/  FADD R5, R68, R69 ;  /* 0x0000004544057221 */ /* 0x004fe20000000000 */
[----:B---3--:R-:W-:Y:S01]  /*2e90*/  FADD R81, R64, R65 ;  /* 0x0000004140517221 */ /* 0x008fe20000000000 */
[----:B----4-:R-:W-:Y:S01]  /*2ea0*/  FADD R83, R76, R77 ;  /* 0x0000004d4c537221 */ /* 0x010fe20000000000 */
[----:B-----5:R-:W-:Y:S01]  /*2eb0*/  FADD R85, R72, R73 ;  /* 0x0000004948557221 */ /* 0x020fe20000000000 */
[----:B------:R-:W-:Y:S01]  /*2ec0*/  FADD R80, R70, R5 ;  /* 0x0000000546507221 */ /* 0x000fe20000000000 */
[----:B------:R-:W-:Y:S01]  /*2ed0*/  FADD R82, R66, R81 ;  /* 0x0000005142527221 */ /* 0x000fe20000000000 */
[----:B------:R-:W-:Y:S01]  /*2ee0*/  FADD R84, R78, R83 ;  /* 0x000000534e547221 */ /* 0x000fe20000000000 */
[----:B------:R-:W-:Y:S01]  /*2ef0*/  FADD R86, R74, R85 ;  /* 0x000000554a567221 */ /* 0x000fe20000000000 */
[----:B------:R-:W-:Y:S01]  /*2f00*/  FADD R80, R71, R80 ;  /* 0x0000005047507221 */ /* 0x000fe20000000000 */
[----:B------:R-:W-:Y:S01]  /*2f10*/  FADD R5, R67, R82 ;  /* 0x0000005243057221 */ /* 0x000fe20000000000 */
[----:B------:R-:W-:Y:S01]  /*2f20*/  FADD R84, R79, R84 ;  /* 0x000000544f547221 */ /* 0x000fe20000000000 */
[----:B------:R-:W-:-:S02]  /*2f30*/  FADD R81, R75, R86 ;  /* 0x000000564b517221 */ /* 0x000fc40000000000 */
[----:B------:R-:W-:Y:S02]  /*2f40*/  FADD R5, R80, R5 ;  /* 0x0000000550057221 */ /* 0x000fe40000000000 */
[----:B------:R-:W-:-:S03]  /*2f50*/  FADD R81, R84, R81 ;  /* 0x0000005154517221 */ /* 0x000fc60000000000 */
[----:B------:R-:W0:Y:S04]  /*2f60*/  SHFL.BFLY PT, R80, R5, 0x1, 0x1f ;  /* 0x0c201f0005507f89 */ /* 0x000e2800000e0000 */
[----:B------:R-:W1:Y:S01]  /*2f70*/  SHFL.BFLY PT, R82, R81, 0x1, 0x1f ;  /* 0x0c201f0051527f89 */ /* 0x000e6200000e0000 */
[----:B0-----:R-:W-:Y:S01]  /*2f80*/  FADD R80, R5, R80 ;  /* 0x0000005005507221 */ /* 0x001fe20000000000 */
[----:B-1----:R-:W-:-:S04]  /*2f90*/  FADD R84, R81, R82 ;  /* 0x0000005251547221 */ /* 0x002fc80000000000 */
[----:B------:R-:W0:Y:S04]  /*2fa0*/  SHFL.BFLY PT, R83, R80, 0x2, 0x1f ;  /* 0x0c401f0050537f89 */ /* 0x000e2800000e0000 */
[----:B------:R-:W1:Y:S01]  /*2fb0*/  SHFL.BFLY PT, R85, R84, 0x2, 0x1f ;  /* 0x0c401f0054557f89 */ /* 0x000e6200000e0000 */
[----:B------:R-:W-:-:S04]  /*2fc0*/  USHF.L.U32 UR6, UR4, 0xb, URZ ;  /* 0x0000000b04067899 */ /* 0x000fc800080006ff */
[----:B------:R-:W-:-:S04]  /*2fd0*/  ULOP3.LUT UR6, UR6, 0x800, URZ, 0xc, !UPT ;  /* 0x0000080006067892 */ /* 0x000fc8000f8e0cff */
[----:B------:R-:W-:Y:S01]  /*2fe0*/  UIADD3 UR7, UPT, UPT, UR5, UR6, URZ ;  /* 0x0000000605077290 */ /* 0x000fe2000fffe0ff */
[----:B0-----:R-:W-:Y:S01]  /*2ff0*/  FADD R83, R80, R83 ;  /* 0x0000005350537221 */ /* 0x001fe20000000000 */
[----:B-1----:R-:W-:-:S04]  /*3000*/  FADD R85, R84, R85 ;  /* 0x0000005554557221 */ /* 0x002fc80000000000 */
[----:B------:R-:W0:Y:S04]  /*3010*/  SHFL.BFLY PT, R82, R83, 0x4, 0x1f ;  /* 0x0c801f0053527f89 */ /* 0x000e2800000e0000 */
[----:B------:R-:W1:Y:S01]  /*3020*/  SHFL.BFLY PT, R86, R85, 0x4, 0x1f ;  /* 0x0c801f0055567f89 */ /* 0x000e6200000e0000 */
[----:B------:R-:W2:Y:S03]  /*3030*/  LDCU UR8, c[0x0][0x360] ;  /* 0x00006c00ff0877ac */ /* 0x000ea60008000800 */
[----:B------:R-:W-:Y:S04]  /*3040*/  STS.128 [R97+UR7+0x1000], R76 ;  /* 0x0010004c61007988 */ /* 0x000fe80008000c07 */
[----:B------:R-:W-:Y:S04]  /*3050*/  STS.128 [R97+UR7+0x1010], R72 ;  /* 0x0010104861007988 */ /* 0x000fe80008000c07 */
[----:B------:R-:W-:Y:S04]  /*3060*/  STS.128 [R97+UR7], R68 ;  /* 0x0000004461007988 */ /* 0x000fe80008000c07 */
[----:B------:R-:W-:Y:S01]  /*3070*/  STS.128 [R97+UR7+0x10], R64 ;  /* 0x0000104061007988 */ /* 0x000fe20008000c07 */
[----:B------:R-:W-:Y:S01]  /*3080*/  LOP3.LUT R5, R0, 0xf8, RZ, 0xc0, !PT ;  /* 0x000000f800057812 */ /* 0x000fe200078ec0ff */
[----:B0-----:R-:W-:Y:S01]  /*3090*/  FADD R87, R83, R82 ;  /* 0x0000005253577221 */ /* 0x001fe20000000000 */
[----:B--2---:R-:W-:Y:S01]  /*30a0*/  USHF.R.U32.HI UR6, URZ, 0x1, UR8 ;  /* 0x00000001ff067899 */ /* 0x004fe20008011608 */
[----:B-1----:R-:W-:-:S02]  /*30b0*/  FADD R95, R85, R86 ;  /* 0x00000056555f7221 */ /* 0x002fc40000000000 */
[-C--:B------:R-:W-:Y:S01]  /*30c0*/  FMUL R80, R76, R87.reuse ;  /* 0x000000574c507220 */ /* 0x080fe20000400000 */
[-C--:B------:R-:W-:Y:S01]  /*30d0*/  FMUL R81, R77, R87.reuse ;  /* 0x000000574d517220 */ /* 0x080fe20000400000 */
[-C--:B------:R-:W-:Y:S01]  /*30e0*/  FMUL R82, R78, R87.reuse ;  /* 0x000000574e527220 */ /* 0x080fe20000400000 */
[-C--:B------:R-:W-:Y:S01]  /*30f0*/  FMUL R83, R79, R87.reuse ;  /* 0x000000574f537220 */ /* 0x080fe20000400000 */
[-C--:B------:R-:W-:Y:S01]  /*3100*/  FMUL R84, R72, R87.reuse ;  /* 0x0000005748547220 */ /* 0x080fe20000400000 */
[-C--:B------:R-:W-:Y:S01]  /*3110*/  FMUL R85, R73, R87.reuse ;  /* 0x0000005749557220 */ /* 0x080fe20000400000 */
[----:B------:R-:W-:Y:S01]  /*3120*/  FMUL R86, R74, R87 ;  /* 0x000000574a567220 */ /* 0x000fe20000400000 */
[-C--:B------:R-:W-:Y:S01]  /*3130*/  FMUL R88, R68, R95.reuse ;  /* 0x0000005f44587220 */ /* 0x080fe20000400000 */
[-C--:B------:R-:W-:Y:S01]  /*3140*/  FMUL R89, R69, R95.reuse ;  /* 0x0000005f45597220 */ /* 0x080fe20000400000 */
[-C--:B------:R-:W-:Y:S01]  /*3150*/  FMUL R90, R70, R95.reuse ;  /* 0x0000005f465a7220 */ /* 0x080fe20000400000 */
[-C--:B------:R-:W-:Y:S01]  /*3160*/  FMUL R91, R71, R95.reuse ;  /* 0x0000005f475b7220 */ /* 0x080fe20000400000 */
[----:B------:R-:W-:Y:S01]  /*3170*/  BAR.SYNC.DEFER_BLOCKING 0x0 ;  /* 0x0000000000007b1d */ /* 0x000fe20000010000 */
[-C--:B------:R-:W-:Y:S01]  /*3180*/  FMUL R92, R64, R95.reuse ;  /* 0x0000005f405c7220 */ /* 0x080fe20000400000 */
[-C--:B------:R-:W-:Y:S01]  /*3190*/  FMUL R93, R65, R95.reuse ;  /* 0x0000005f415d7220 */ /* 0x080fe20000400000 */
[----:B------:R-:W-:Y:S01]  /*31a0*/  FMUL R94, R66, R95 ;  /* 0x0000005f425e7220 */ /* 0x000fe20000400000 */
[----:B------:R-:W-:Y:S01]  /*31b0*/  LEA R5, R5, UR7, 0x2 ;  /* 0x0000000705057c11 */ /* 0x000fe2000f8e10ff */
[----:B------:R-:W-:Y:S01]  /*31c0*/  FMUL R87, R75, R87 ;  /* 0x000000574b577220 */ /* 0x000fe20000400000 */
[----:B------:R-:W-:Y:S01]  /*31d0*/  FMUL R95, R67, R95 ;  /* 0x0000005f435f7220 */ /* 0x000fe20000400000 */
[----:B------:R-:W-:Y:S01]  /*31e0*/  USHF.L.U32 UR9, UR4, 0x9, URZ ;  /* 0x0000000904097899 */ /* 0x000fe200080006ff */
[----:B------:R-:W-:-:S05]  /*31f0*/  ISETP.GE.U32.AND P1, PT, R0, UR6, PT ;  /* 0x0000000600007c0c */ /* 0x000fca000bf26070 */
[----:B------:R-:W-:Y:S01]  /*3200*/  MOV R99, UR9 ;  /* 0x0000000900637c02 */ /* 0x000fe20008000f00 */
[----:B------:R-:W-:Y:S04]  /*3210*/  LDS.128 R68, [R98+UR7+0x1000] ;  /* 0x0010000762447984 */ /* 0x000fe80008000c00 */
[----:B------:R-:W-:Y:S04]  /*3220*/  LDS.128 R64, [R98+UR7+0x1010] ;  /* 0x0010100762407984 */ /* 0x000fe80008000c00 */
[----:B------:R-:W-:Y:S04]  /*3230*/  LDS.128 R76, [R5] ;  /* 0x00000000054c7984 */ /* 0x000fe80000000c00 */
[----:B------:R-:W-:Y:S04]  /*3240*/  LDS.128 R72, [R5+0x10] ;  /* 0x0000100005487984 */ /* 0x000fe80000000c00 */
[----:B------:R-:W-:Y:S04]  /*3250*/  STS.128 [R97+UR7], R80 ;  /* 0x0000005061007988 */ /* 0x000fe80008000c07 */
[----:B------:R-:W-:Y:S04]  /*3260*/  STS.128 [R97+UR7+0x10], R84 ;  /* 0x0000105461007988 */ /* 0x000fe80008000c07 */
[----:B------:R-:W-:Y:S04]  /*3270*/  STS.128 [R97+UR7+0x1000], R88 ;  /* 0x0010005861007988 */ /* 0x000fe80008000c07 */
[----:B------:R-:W-:Y:S01]  /*3280*/  STS.128 [R97+UR7+0x1010], R92 ;  /* 0x0010105c61007988 */ /* 0x000fe20008000c07 */
[----:B------:R-:W-:-:S04]  /*3290*/  LOP3.LUT R99, R99, 0x200, RZ, 0xc, !PT ;  /* 0x0000020063637812 */ /* 0x000fc800078e0cff */
[----:B------:R-:W-:-:S04]  /*32a0*/  @!P1 LOP3.LUT R99, R99, 0x400, RZ, 0xfc, !PT ;  /* 0x0000040063639812 */ /* 0x000fc800078efcff */
[----:B------:R-:W-:-:S04]  /*32b0*/  LOP3.LUT R99, R99, R60, RZ, 0xfc, !PT ;  /* 0x0000003c63637212 */ /* 0x000fc800078efcff */
[----:B------:R-:W-:Y:S01]  /*32c0*/  LEA R105, R99, UR5, 0x2 ;  /* 0x0000000563697c11 */ /* 0x000fe2000f8e10ff */
[----:B------:R-:W-:Y:S06]  /*32d0*/  BAR.SYNC.DEFER_BLOCKING 0x0 ;  /* 0x0000000000007b1d */ /* 0x000fec0000010000 */
[----:B------:R-:W0:Y:S04]  /*32e0*/  LDS.64 R112, [R105] ;  /* 0x0000000069707984 */ /* 0x000e280000000a00 */
[----:B------:R-:W1:Y:S04]  /*32f0*/  LDS.64 R110, [R105+0x100] ;  /* 0x00010000696e7984 */ /* 0x000e680000000a00 */
[----:B------:R-:W2:Y:S04]  /*3300*/  LDS.64 R108, [R105+0x200] ;  /* 0x00020000696c7984 */ /* 0x000ea80000000a00 */
[----:B------:R-:W3:Y:S04]  /*3310*/  LDS.64 R98, [R105+0x300] ;  /* 0x0003000069627984 */ /* 0x000ee80000000a00 */
[----:B------:R-:W4:Y:S04]  /*3320*/  LDS.64 R106, [R105+0x400] ;  /* 0x00040000696a7984 */ /* 0x000f280000000a00 */
[----:B------:R-:W5:Y:S04]  /*3330*/  LDS.64 R80, [R105+0x500] ;  /* 0x0005000069507984 */ /* 0x000f680000000a00 */
[----:B------:R-:W5:Y:S04]  /*3340*/  LDS.64 R82, [R105+0x600] ;  /* 0x0006000069527984 */ /* 0x000f680000000a00 */
[----:B------:R-:W5:Y:S01]  /*3350*/  LDS.64 R84, [R105+0x700] ;  /* 0x0007000069547984 */ /* 0x000f620000000a00 */
[----:B0-----:R-:W-:Y:S01]  /*3360*/  FADD R5, R112, R3 ;  /* 0x0000000370057221 */ /* 0x001fe20000000000 */
[--C-:B------:R-:W-:Y:S01]  /*3370*/  FADD R86, R113, R62.reuse ;  /* 0x0000003e71567221 */ /* 0x100fe20000000000 */
[----:B------:R-:W-:-:S02]  /*3380*/  @!P0 FADD R3, R3, R62 ;  /* 0x0000003e03038221 */ /* 0x000fc40000000000 */
[----:B-1----:R-:W-:Y:S01]  /*3390*/  FADD R5, R5, R110 ;  /* 0x0000006e05057221 */ /* 0x002fe20000000000 */
[----:B------:R-:W-:-:S03]  /*33a0*/  FADD R86, R86, R111 ;  /* 0x0000006f56567221 */ /* 0x000fc60000000000 */
[----:B--2---:R-:W-:Y:S01]  /*33b0*/  FADD R5, R5, R108 ;  /* 0x0000006c05057221 */ /* 0x004fe20000000000 */
[----:B------:R-:W-:Y:S01]  /*33c0*/  FADD R86, R86, R109 ;  /* 0x0000006d56567221 */ /* 0x000fe20000000000 */
[----:B------:R-:W-:Y:S01]  /*33d0*/  @!P0 FADD R4, R3, R4 ;  /* 0x0000000403048221 */ /* 0x000fe20000000000 */
[----:B------:R-:W-:Y:S01]  /*33e0*/  IADD3 R3, PT, PT, R96, 0x7, RZ ;  /* 0x0000000760037810 */ /* 0x000fe20007ffe0ff */
[----:B---3--:R-:W-:Y:S01]  /*33f0*/  FADD R5, R5, R98 ;  /* 0x0000006205057221 */ /* 0x008fe20000000000 */
[----:B------:R-:W-:Y:S02]  /*3400*/  FADD R86, R86, R99 ;  /* 0x0000006356567221 */ /* 0x000fe40000000000 */
[----:B------:R0:W-:Y:S01]  /*3410*/  @!P0 STL [R63], R4 ;  /* 0x000000043f008387 */ /* 0x0001e20000100800 */
[----:B------:R-:W-:Y:S01]  /*3420*/  ISETP.GE.AND P0, PT, R3, UR11, PT ;  /* 0x0000000b03007c0c */ /* 0x000fe2000bf06270 */
[----:B----4-:R-:W-:Y:S01]  /*3430*/  FADD R5, R5, R106 ;  /* 0x0000006a05057221 */ /* 0x010fe20000000000 */
[----:B------:R-:W-:-:S03]  /*3440*/  FADD R86, R86, R107 ;  /* 0x0000006b56567221 */ /* 0x000fc60000000000 */
[----:B-----5:R-:W-:Y:S01]  /*3450*/  FADD R5, R5, R80 ;  /* 0x0000005005057221 */ /* 0x020fe20000000000 */
[----:B------:R-:W-:Y:S01]  /*3460*/  FADD R86, R86, R81 ;  /* 0x0000005156567221 */ /* 0x000fe20000000000 */
[----:B------:R-:W-:Y:S02]  /*3470*/  UIADD3 UR4, UPT, UPT, UR4, 0x1, URZ ;  /* 0x0000000104047890 */ /* 0x000fe4000fffe0ff */
[----:B------:R-:W-:Y:S01]  /*3480*/  FADD R5, R5, R82 ;  /* 0x0000005205057221 */ /* 0x000fe20000000000 */
[----:B------:R-:W-:Y:S01]  /*3490*/  FADD R86, R86, R83 ;  /* 0x0000005356567221 */ /* 0x000fe20000000000 */
[----:B------:R-:W-:Y:S02]  /*34a0*/  UIADD3 UR8, UPT, UPT, UR7, 0x1000, URZ ;  /* 0x0000100007087890 */ /* 0x000fe4000fffe0ff */
[----:B------:R-:W-:Y:S01]  /*34b0*/  UMOV UR6, UR7 ;  /* 0x0000000700067c82 */ /* 0x000fe20008000000 */
[----:B------:R-:W-:Y:S01]  /*34c0*/  IADD3 R96, PT, PT, R96, 0x8, RZ ;  /* 0x0000000860607810 */ /* 0x000fe20007ffe0ff */
[----:B------:R-:W-:Y:S01]  /*34d0*/  FADD R3, R5, R84 ;  /* 0x0000005405037221 */ /* 0x000fe20000000000 */
[----:B------:R-:W-:Y:S01]  /*34e0*/  FADD R62, R86, R85 ;  /* 0x00000055563e7221 */ /* 0x000fe20000000000 */
[----:B------:R-:W-:Y:S01]  /*34f0*/  IADD3 R61, PT, PT, R61, 0x8, RZ ;  /* 0x000000083d3d7810 */ /* 0x000fe20007ffe0ff */
[----:B0-----:R-:W-:Y:S06]  /*3500*/  @!P0 BRA `(.L_x_1) ;  /* 0xffffffd400708947 */ /* 0x001fec000383ffff */
[----:B------:R0:W5:Y:S02]  /*3510*/  LDL.64 R72, [R1] ;  /* 0x0000000001487983 */ /* 0x0001640000100a00 */
.L_x_0:
[----:B------:R-:W1:Y:S01]  /*3520*/  S2R R2, SR_TID.X ;  /* 0x0000000000027919 */ /* 0x000e620000002100 */
[----:B------:R-:W2:Y:S01]  /*3530*/  LDCU.128 UR4, c[0x0][0x3a0] ;  /* 0x00007400ff0477ac */ /* 0x000ea20008000c00 */
[----:B------:R-:W4:Y:S01]  /*3540*/  S2R R4, SR_CTAID.Y ;  /* 0x0000000000047919 */ /* 0x000f220000002600 */
[----:B------:R-:W0:Y:S01]  /*3550*/  S2R R0, SR_CTAID.X ;  /* 0x0000000000007919 */ /* 0x000e220000002500 */
[C---:B-1----:R-:W-:Y:S02]  /*3560*/  SHF.L.U32 R3, R2.reuse, 0x3, RZ ;  /* 0x0000000302037819 */ /* 0x042fe400000006ff */
[----:B------:R-:W-:Y:S02]  /*3570*/  LOP3.LUT R5, R2, 0xf8, RZ, 0xc0, !PT ;  /* 0x000000f802057812 */ /* 0x000fe400078ec0ff */
[----:B------:R-:W-:-:S04]  /*3580*/  LOP3.LUT R3, R3, 0x38, RZ, 0xc0, !PT ;  /* 0x0000003803037812 */ /* 0x000fc800078ec0ff */
[----:B----4-:R-:W-:Y:S02]  /*3590*/  LEA R3, R4, R3, 0x6 ;  /* 0x0000000304037211 */ /* 0x010fe400078e30ff */
[----:B0-----:R-:W-:-:S03]  /*35a0*/  LEA R0, R0, R5, 0x6 ;  /* 0x0000000500007211 */ /* 0x001fc600078e30ff */
[----:B------:R-:W-:-:S05]  /*35b0*/  IMAD R3, R3, R104, RZ ;  /* 0x0000006803037224 */ /* 0x000fca00078e02ff */
[----:B------:R-:W-:-:S04]  /*35c0*/  IADD3 R0, P0, PT, R0, R3, RZ ;  /* 0x0000000300007210 */ /* 0x000fc80007f1e0ff */
[----:B--2---:R-:W-:Y:S02]  /*35d0*/  LEA R134, P1, R0, UR4, 0x2 ;  /* 0x0000000400867c11 */ /* 0x004fe4000f8210ff */
[----:B------:R-:W-:-:S04]  /*35e0*/  LEA.HI.X.SX32 R3, R3, RZ, 0x1, P0 ;  /* 0x000000ff03037211 */ /* 0x000fc800000f0eff */
[----:B------:R-:W-:-:S05]  /*35f0*/  LEA.HI.X R135, R0, UR5, R3, 0x2, P1 ;  /* 0x0000000500877c11 */ /* 0x000fca00088f1403 */
[----:B------:R-:W2:Y:S01]  /*3600*/  LDG.E.128 R68, desc[UR12][R134.64] ;  /* 0x0000000c86447981 */ /* 0x000ea2000c1e1d00 */
[----:B------:R-:W-:-:S03]  /*3610*/  IMAD.WIDE R132, R104, 0x4, R134 ;  /* 0x0000000468847825 */ /* 0x000fc600078e0286 */
[----:B------:R-:W4:Y:S04]  /*3620*/  LDG.E.128 R84, desc[UR12][R134.64+0x10] ;  /* 0x0000100c86547981 */ /* 0x000f28000c1e1d00 */
[----:B------:R-:W4:Y:S01]  /*3630*/  LDG.E.128 R76, desc[UR12][R132.64] ;  /* 0x0000000c844c7981 */ /* 0x000f22000c1e1d00 */
[----:B------:R-:W-:-:S03]  /*3640*/  IMAD.WIDE R4, R104, 0x4, R132 ;  /* 0x0000000468047825 */ /* 0x000fc600078e0284 */
[----:B---3--:R-:W3:Y:S04]  /*3650*/  LDG.E.128 R80, desc[UR12][R132.64+0x10] ;  /* 0x0000100c84507981 */ /* 0x008ee8000c1e1d00 */
[----:B------:R-:W3:Y:S01]  /*3660*/  LDG.E.128 R88, desc[UR12][R4.64] ;  /* 0x0000000c04587981 */ /* 0x000ee2000c1e1d00 */
[----:B-----5:R-:W-:Y:S01]  /*3670*/  FMUL R75, R72, UR6 ;  /* 0x00000006484b7c20 */ /* 0x020fe20008400000 */
[----:B------:R-:W-:Y:S01]  /*3680*/  FMUL R32, R32, UR6 ;  /* 0x0000000620207c20 */ /* 0x000fe20008400000 */
[----:B------:R-:W-:Y:S01]  /*3690*/  FMUL R0, R57, UR6 ;  /* 0x0000000639007c20 */ /* 0x000fe20008400000 */
[----:B------:R-:W-:-:S04]  /*36a0*/  IMAD.WIDE R2, R104, 0x4, R4 ;  /* 0x0000000468027825 */ /* 0x000fc800078e0204 */
[----:B------:R-:W-:Y:S01]  /*36b0*/  FMUL R93, R52, UR6 ;  /* 0x00000006345d7c20 */ /* 0x000fe20008400000 */
[----:B------:R-:W-:Y:S01]  /*36c0*/  FMUL R40, R40, UR6 ;  /* 0x0000000628287c20 */ /* 0x000fe20008400000 */
[----:B------:R-:W-:Y:S01]  /*36d0*/  FMUL R45, R45, UR6 ;  /* 0x000000062d2d7c20 */ /* 0x000fe20008400000 */
[----:B------:R-:W3:Y:S04]  /*36e0*/  LDG.E.128 R108, desc[UR12][R4.64+0x10] ;  /* 0x0000100c046c7981 */ /* 0x000ee8000c1e1d00 */
[----:B------:R-:W3:Y:S04]  /*36f0*/  LDG.E.128 R60, desc[UR12][R2.64] ;  /* 0x0000000c023c7981 */ /* 0x000ee8000c1e1d00 */
[----:B------:R-:W3:Y:S01]  /*3700*/  LDG.E.128 R64, desc[UR12][R2.64+0x10] ;  /* 0x0000100c02407981 */ /* 0x000ee2000c1e1d00 */
[----:B------:R-:W-:Y:S01]  /*3710*/  FMUL R7, R7, UR6 ;  /* 0x0000000607077c20 */ /* 0x000fe20008400000 */
[----:B------:R-:W-:Y:S01]  /*3720*/  FMUL R34, R34, UR6 ;  /* 0x0000000622227c20 */ /* 0x000fe20008400000 */
[----:B------:R-:W-:Y:S01]  /*3730*/  FMUL R56, R56, UR6 ;  /* 0x0000000638387c20 */ /* 0x000fe20008400000 */
[----:B------:R-:W-:Y:S01]  /*3740*/  FMUL R48, R48, UR6 ;  /* 0x0000000630307c20 */ /* 0x000fe20008400000 */
[----:B------:R-:W-:Y:S01]  /*3750*/  FMUL R53, R53, UR6 ;  /* 0x0000000635357c20 */ /* 0x000fe20008400000 */
[----:B--2---:R-:W-:Y:S01]  /*3760*/  FFMA R68, R68, UR7, R75 ;  /* 0x0000000744447c23 */ /* 0x004fe2000800004b */
[----:B------:R-:W-:Y:S01]  /*3770*/  FMUL R75, R36, UR6 ;  /* 0x00000006244b7c20 */ /* 0x000fe20008400000 */
[----:B------:R-:W-:Y:S01]  /*3780*/  FFMA R70, R70, UR7, R93 ;  /* 0x0000000746467c23 */ /* 0x000fe2000800005d */
[----:B------:R-:W-:Y:S01]  /*3790*/  FMUL R93, R73, UR6 ;  /* 0x00000006495d7c20 */ /* 0x000fe20008400000 */
[----:B------:R-:W-:Y:S01]  /*37a0*/  FMUL R73, R44, UR6 ;  /* 0x000000062c497c20 */ /* 0x000fe20008400000 */
[----:B----4-:R-:W-:Y:S01]  /*37b0*/  FFMA R74, R86, UR7, R75 ;  /* 0x00000007564a7c23 */ /* 0x010fe2000800004b */
[----:B------:R-:W-:Y:S01]  /*37c0*/  FFMA R75, R87, UR7, R32 ;  /* 0x00000007574b7c23 */ /* 0x000fe20008000020 */
[----:B------:R-:W-:Y:S01]  /*37d0*/  FMUL R32, R49, UR6 ;  /* 0x0000000631207c20 */ /* 0x000fe20008400000 */
[----:B------:R-:W-:Y:S01]  /*37e0*/  FFMA R77, R77, UR7, R0 ;  /* 0x000000074d4d7c23 */ /* 0x000fe20008000000 */
[----:B------:R-:W-:Y:S01]  /*37f0*/  FMUL R0, R41, UR6 ;  /* 0x0000000629007c20 */ /* 0x000fe20008400000 */
[----:B------:R-:W-:Y:S01]  /*3800*/  FMUL R41, R37, UR6 ;  /* 0x0000000625297c20 */ /* 0x000fe20008400000 */
[----:B------:R-:W-:Y:S01]  /*3810*/  FFMA R79, R79, UR7, R32 ;  /* 0x000000074f4f7c23 */ /* 0x000fe20008000020 */
[----:B------:R-:W-:Y:S01]  /*3820*/  FMUL R32, R33, UR6 ;  /* 0x0000000621207c20 */ /* 0x000fe20008400000 */
[----:B------:R-:W-:-:S04]  /*3830*/  IMAD.WIDE R36, R104, 0x4, R2 ;  /* 0x0000000468247825 */ /* 0x000fc800078e0202 */
[----:B------:R-:W-:Y:S01]  /*3840*/  FMUL R33, R6, UR6 ;  /* 0x0000000606217c20 */ /* 0x000fe20008400000 */
[----:B------:R-:W-:Y:S01]  /*3850*/  FFMA R72, R84, UR7, R73 ;  /* 0x0000000754487c23 */ /* 0x000fe20008000049 */
[----:B---3--:R-:W-:Y:S01]  /*3860*/  FFMA R83, R83, UR7, R32 ;  /* 0x0000000753537c23 */ /* 0x008fe20008000020 */
[----:B------:R-:W-:Y:S01]  /*3870*/  FFMA R73, R85, UR7, R40 ;  /* 0x0000000755497c23 */ /* 0x000fe20008000028 */
[----:B------:R-:W-:Y:S01]  /*3880*/  FFMA R88, R88, UR7, R33 ;  /* 0x0000000758587c23 */ /* 0x000fe20008000021 */
[----:B------:R-:W-:-:S04]  /*3890*/  IMAD.WIDE R32, R104, 0x4, R36 ;  /* 0x0000000468207825 */ /* 0x000fc800078e0224 */
[----:B------:R-:W-:Y:S01]  /*38a0*/  FFMA R82, R82, UR7, R41 ;  /* 0x0000000752527c23 */ /* 0x000fe20008000029 */
[----:B------:R-:W-:Y:S01]  /*38b0*/  FFMA R80, R80, UR7, R45 ;  /* 0x0000000750507c23 */ /* 0x000fe2000800002d */
[----:B------:R-:W-:Y:S01]  /*38c0*/  FMUL R45, R54, UR6 ;  /* 0x00000006362d7c20 */ /* 0x000fe20008400000 */
[----:B------:R-:W-:Y:S01]  /*38d0*/  FFMA R76, R76, UR7, R93 ;  /* 0x000000074c4c7c23 */ /* 0x000fe2000800005d */
[----:B------:R-:W2:Y:S01]  /*38e0*/  LDG.E.128 R84, desc[UR12][R36.64] ;  /* 0x0000000c24547981 */ /* 0x000ea2000c1e1d00 */
[----:B------:R-:W-:-:S04]  /*38f0*/  IMAD.WIDE R40, R104, 0x4, R32 ;  /* 0x0000000468287825 */ /* 0x000fc800078e0220 */
[----:B------:R-:W-:Y:S01]  /*3900*/  FFMA R90, R90, UR7, R45 ;  /* 0x000000075a5a7c23 */ /* 0x000fe2000800002d */
[----:B------:R-:W-:Y:S01]  /*3910*/  FFMA R81, R81, UR7, R0 ;  /* 0x0000000751517c23 */ /* 0x000fe20008000000 */
[----:B------:R-:W3:Y:S01]  /*3920*/  LDG.E.128 R92, desc[UR12][R36.64+0x10] ;  /* 0x0000100c245c7981 */ /* 0x000ee2000c1e1d00 */
[----:B------:R-:W-:Y:S01]  /*3930*/  FFMA R60, R60, UR7, R7 ;  /* 0x000000073c3c7c23 */ /* 0x000fe20008000007 */
[----:B------:R-:W-:Y:S01]  /*3940*/  FFMA R111, R111, UR7, R34 ;  /* 0x000000076f6f7c23 */ /* 0x000fe20008000022 */
[----:B------:R-:W-:Y:S01]  /*3950*/  IMAD.WIDE R44, R104, 0x4, R40 ;  /* 0x00000004682c7825 */ /* 0x000fe200078e0228 */
[----:B------:R-:W4:Y:S03]  /*3960*/  LDG.E.128 R96, desc[UR12][R32.64] ;  /* 0x0000000c20607981 */ /* 0x000f26000c1e1d00 */
[----:B------:R-:W-:Y:S01]  /*3970*/  FMUL R58, R58, UR6 ;  /* 0x000000063a3a7c20 */ /* 0x000fe20008400000 */
[----:B------:R-:W-:Y:S01]  /*3980*/  FMUL R50, R50, UR6 ;  /* 0x0000000632327c20 */ /* 0x000fe20008400000 */
[----:B------:R-:W-:Y:S01]  /*3990*/  FMUL R42, R42, UR6 ;  /* 0x000000062a2a7c20 */ /* 0x000fe20008400000 */
[----:B------:R-:W4:Y:S01]  /*39a0*/  LDG.E.128 R100, desc[UR12][R32.64+0x10] ;  /* 0x0000100c20647981 */ /* 0x000f22000c1e1d00 */
[----:B------:R-:W-:Y:S01]  /*39b0*/  FMUL R55, R55, UR6 ;  /* 0x0000000637377c20 */ /* 0x000fe20008400000 */
[----:B------:R-:W-:Y:S01]  /*39c0*/  FMUL R47, R47, UR6 ;  /* 0x000000062f2f7c20 */ /* 0x000fe20008400000 */
[----:B------:R-:W-:Y:S01]  /*39d0*/  FMUL R39, R39, UR6 ;  /* 0x0000000627277c20 */ /* 0x000fe20008400000 */
[----:B------:R-:W4:Y:S01]  /*39e0*/  LDG.E.128 R104, desc[UR12][R40.64] ;  /* 0x0000000c28687981 */ /* 0x000f22000c1e1d00 */
[----:B------:R-:W-:Y:S01]  /*39f0*/  FFMA R69, R69, UR7, R56 ;  /* 0x0000000745457c23 */ /* 0x000fe20008000038 */
[----:B------:R-:W-:Y:S01]  /*3a00*/  FFMA R71, R71, UR7, R48 ;  /* 0x0000000747477c23 */ /* 0x000fe20008000030 */
[----:B------:R-:W-:Y:S01]  /*3a10*/  FMUL R128, R128, UR6 ;  /* 0x0000000680807c20 */ /* 0x000fe20008400000 */
[----:B------:R-:W4:Y:S01]  /*3a20*/  LDG.E.128 R112, desc[UR12][R40.64+0x10] ;  /* 0x0000100c28707981 */ /* 0x000f22000c1e1d00 */
[----:B------:R-:W-:-:S03]  /*3a30*/  FFMA R78, R78, UR7, R53 ;  /* 0x000000074e4e7c23 */ /* 0x000fc60008000035 */
[----:B------:R-:W4:Y:S04]  /*3a40*/  LDG.E.128 R116, desc[UR12][R44.64] ;  /* 0x0000000c2c747981 */ /* 0x000f28000c1e1d00 */
[----:B------:R-:W4:Y:S01]  /*3a50*/  LDG.E.128 R120, desc[UR12][R44.64+0x10] ;  /* 0x0000100c2c787981 */ /* 0x000f22000c1e1d00 */
[----:B------:R-:W-:-:S04]  /*3a60*/  FMUL R0, R59, UR6 ;  /* 0x000000063b007c20 */ /* 0x000fc80008400000 */
[----:B------:R-:W-:Y:S01]  /*3a70*/  FFMA R61, R61, UR7, R0 ;  /* 0x000000073d3d7c23 */ /* 0x000fe20008000000 */
[----:B------:R-:W-:Y:S01]  /*3a80*/  FMUL R0, R51, UR6 ;  /* 0x0000000633007c20 */ /* 0x000fe20008400000 */
[----:B------:R-:W-:Y:S01]  /*3a90*/  FMUL R49, R46, UR6 ;  /* 0x000000062e317c20 */ /* 0x000fe20008400000 */
[----:B------:R-:W-:Y:S02]  /*3aa0*/  FMUL R7, R28, UR6 ;  /* 0x000000061c077c20 */ /* 0x000fe40008400000 */
[----:B------:R-:W-:Y:S01]  /*3ab0*/  FFMA R63, R63, UR7, R0 ;  /* 0x000000073f3f7c23 */ /* 0x000fe20008000000 */
[----:B------:R-:W-:Y:S01]  /*3ac0*/  FMUL R0, R43, UR6 ;  /* 0x000000062b007c20 */ /* 0x000fe20008400000 */
[----:B------:R-:W-:Y:S01]  /*3ad0*/  FMUL R6, R25, UR6 ;  /* 0x0000000619067c20 */ /* 0x000fe20008400000 */
[----:B------:R-:W-:Y:S01]  /*3ae0*/  FMUL R28, R24, UR6 ;  /* 0x00000006181c7c20 */ /* 0x000fe20008400000 */
[----:B------:R-:W-:Y:S01]  /*3af0*/  FMUL R25, R22, UR6 ;  /* 0x0000000616197c20 */ /* 0x000fe20008400000 */
[----:B------:R-:W-:Y:S01]  /*3b00*/  FFMA R108, R108, UR7, R49 ;  /* 0x000000076c6c7c23 */ /* 0x000fe20008000031 */
[----:B------:R-:W-:Y:S01]  /*3b10*/  FMUL R24, R27, UR6 ;  /* 0x000000061b187c20 */ /* 0x000fe20008400000 */
[----:B------:R-:W-:Y:S01]  /*3b20*/  FMUL R22, R16, UR6 ;  /* 0x0000000610167c20 */ /* 0x000fe20008400000 */
[----:B------:R-:W-:Y:S01]  /*3b30*/  FMUL R49, R38, UR6 ;  /* 0x0000000626317c20 */ /* 0x000fe20008400000 */
[----:B------:R-:W-:Y:S01]  /*3b40*/  FFMA R65, R65, UR7, R0 ;  /* 0x0000000741417c23 */ /* 0x000fe20008000000 */
[----:B------:R-:W-:Y:S01]  /*3b50*/  FMUL R27, R20, UR6 ;  /* 0x00000006141b7c20 */ /* 0x000fe20008400000 */
        /* <DEDUP_REMOVED lines=15> */
[----:B------:R-:W-:Y:S01]  /*3c50*/  FFMA R89, R89, UR7, R58 ;  /* 0x0000000759597c23 */ /* 0x000fe2000800003a */
[----:B------:R-:W-:Y:S01]  /*3c60*/  FFMA R91, R91, UR7, R50 ;  /* 0x000000075b5b7c23 */ /* 0x000fe20008000032 */
[----:B------:R-:W-:Y:S01]  /*3c70*/  FFMA R109, R109, UR7, R42 ;  /* 0x000000076d6d7c23 */ /* 0x000fe2000800002a */
[----:B------:R-:W-:Y:S01]  /*3c80*/  FFMA R110, R110, UR7, R49 ;  /* 0x000000076e6e7c23 */ /* 0x000fe20008000031 */
        /* <DEDUP_REMOVED lines=14> */
[----:B------:R-:W-:Y:S04]  /*3d70*/  STG.E.128 desc[UR12][R134.64], R68 ;  /* 0x0000004486007986 */ /* 0x000fe8000c101d0c */
[----:B------:R-:W-:Y:S04]  /*3d80*/  STG.E.128 desc[UR12][R134.64+0x10], R72 ;  /* 0x0000104886007986 */ /* 0x000fe8000c101d0c */
[----:B------:R-:W-:Y:S04]  /*3d90*/  STG.E.128 desc[UR12][R132.64], R76 ;  /* 0x0000004c84007986 */ /* 0x000fe8000c101d0c */
[----:B------:R-:W-:Y:S04]  /*3da0*/  STG.E.128 desc[UR12][R132.64+0x10], R80 ;  /* 0x0000105084007986 */ /* 0x000fe8000c101d0c */
[----:B------:R-:W-:Y:S04]  /*3db0*/  STG.E.128 desc[UR12][R4.64], R88 ;  /* 0x0000005804007986 */ /* 0x000fe8000c101d0c */
[----:B------:R-:W-:Y:S04]  /*3dc0*/  STG.E.128 desc[UR12][R4.64+0x10], R108 ;  /* 0x0000106c04007986 */ /* 0x000fe8000c101d0c */
[----:B------:R-:W-:Y:S04]  /*3dd0*/  STG.E.128 desc[UR12][R2.64], R60 ;  /* 0x0000003c02007986 */ /* 0x000fe8000c101d0c */
[----:B------:R-:W-:Y:S01]  /*3de0*/  STG.E.128 desc[UR12][R2.64+0x10], R64 ;  /* 0x0000104002007986 */ /* 0x000fe2000c101d0c */
[----:B--2---:R-:W-:Y:S01]  /*3df0*/  FFMA R84, R84, UR7, R7 ;  /* 0x0000000754547c23 */ /* 0x004fe20008000007 */
[----:B------:R-:W-:Y:S01]  /*3e00*/  FFMA R85, R85, UR7, R28 ;  /* 0x0000000755557c23 */ /* 0x000fe2000800001c */
[----:B------:R-:W-:Y:S01]  /*3e10*/  FFMA R86, R86, UR7, R27 ;  /* 0x0000000756567c23 */ /* 0x000fe2000800001b */
[----:B------:R-:W-:Y:S01]  /*3e20*/  FFMA R87, R87, UR7, R22 ;  /* 0x0000000757577c23 */ /* 0x000fe20008000016 */
[----:B---3--:R-:W-:Y:S01]  /*3e30*/  FFMA R92, R92, UR7, R19 ;  /* 0x000000075c5c7c23 */ /* 0x008fe20008000013 */
[----:B------:R-:W-:Y:S01]  /*3e40*/  FFMA R93, R93, UR7, R34 ;  /* 0x000000075d5d7c23 */ /* 0x000fe20008000022 */
[----:B------:R-:W-:Y:S01]  /*3e50*/  FFMA R94, R94, UR7, R11 ;  /* 0x000000075e5e7c23 */ /* 0x000fe2000800000b */
[----:B------:R-:W-:Y:S01]  /*3e60*/  FFMA R95, R95, UR7, R128 ;  /* 0x000000075f5f7c23 */ /* 0x000fe20008000080 */
[----:B----4-:R-:W-:Y:S01]  /*3e70*/  FFMA R96, R96, UR7, R29 ;  /* 0x0000000760607c23 */ /* 0x010fe2000800001d */
[----:B------:R-:W-:Y:S01]  /*3e80*/  FFMA R97, R97, UR7, R6 ;  /* 0x0000000761617c23 */ /* 0x000fe20008000006 */
        /* <DEDUP_REMOVED lines=30> */
[----:B------:R-:W-:Y:S05]  /*4070*/  EXIT ;  /* 0x000000000000794d */ /* 0x000fea0003800000 */
        .weak           $__internal_0_$__cuda_sm20_div_u16
        .type           $__internal_0_$__cuda_sm20_div_u16,@function
        .size           $__internal_0_$__cuda_sm20_div_u16,(.L_x_3 - $__internal_0_$__cuda_sm20_div_u16)
$__internal_0_$__cuda_sm20_div_u16:
[----:B------:R-:W0:Y:S01]  /*4080*/  I2F.U16 R2, R11 ;  /* 0x0000000b00027306 */ /* 0x000e220000101000 */
[----:B------:R-:W-:Y:S01]  /*4090*/  HFMA2 R3, -RZ, RZ, 15, 0 ;  /* 0x4b800000ff037431 */ /* 0x000fe200000001ff */
[C---:B0-----:R-:W-:Y:S02]  /*40a0*/  FSETP.GEU.AND P1, PT, |R2|.reuse, 1.175494350822287508e-38, PT ;  /* 0x008000000200780b */ /* 0x041fe40003f2e200 */
[----:B------:R-:W-:Y:S02]  /*40b0*/  FSETP.GT.AND P0, PT, |R2|, 8.50705917302346158658e+37, PT ;  /* 0x7e8000000200780b */ /* 0x000fe40003f04200 */
[----:B------:R-:W-:-:S04]  /*40c0*/  FSEL R3, R3, 1, !P1 ;  /* 0x3f80000003037808 */ /* 0x000fc80004800000 */
[----:B------:R-:W-:Y:S02]  /*40d0*/  FSEL R3, R3, 0.25, !P0 ;  /* 0x3e80000003037808 */ /* 0x000fe40004000000 */
[----:B------:R-:W-:-:S03]  /*40e0*/  ISETP.NE.U32.AND P0, PT, R11, RZ, PT ;  /* 0x000000ff0b00720c */ /* 0x000fc60003f05070 */
[----:B------:R-:W-:Y:S02]  /*40f0*/  FMUL R6, R2, R3 ;  /* 0x0000000302067220 */ /* 0x000fe40000400000 */
[----:B------:R-:W-:Y:S08]  /*4100*/  I2F.U16.RZ R2, R10 ;  /* 0x0000000a00027306 */ /* 0x000ff0000010d000 */
[----:B------:R-:W0:Y:S02]  /*4110*/  MUFU.RCP R6, R6 ;  /* 0x0000000600067308 */ /* 0x000e240000001000 */
[----:B0-----:R-:W-:-:S05]  /*4120*/  FMUL R3, R3, R6 ;  /* 0x0000000603037220 */ /* 0x001fca0000400000 */
[----:B------:R-:W-:-:S05]  /*4130*/  IADD3 R3, PT, PT, R3, 0x2, RZ ;  /* 0x0000000203037810 */ /* 0x000fca0007ffe0ff */
[----:B------:R-:W-:Y:S01]  /*4140*/  FMUL.RZ R7, R2, R3 ;  /* 0x0000000302077220 */ /* 0x000fe2000040c000 */
[----:B------:R-:W-:Y:S01]  /*4150*/  HFMA2 R3, -RZ, RZ, 0, 0 ;  /* 0x00000000ff037431 */ /* 0x000fe200000001ff */
[----:B------:R-:W-:-:S04]  /*4160*/  MOV R2, R12 ;  /* 0x0000000c00027202 */ /* 0x000fc80000000f00 */
[----:B------:R-:W0:Y:S02]  /*4170*/  F2I.U32.TRUNC.NTZ R7, R7 ;  /* 0x0000000700077305 */ /* 0x000e24000020f000 */
[----:B0-----:R-:W-:Y:S02]  /*4180*/  LOP3.LUT R11, R7, 0xffff, RZ, 0xc0, !PT ;  /* 0x0000ffff070b7812 */ /* 0x001fe400078ec0ff */
[----:B------:R-:W-:Y:S01]  /*4190*/  @!P0 MOV R11, 0xffffffff ;  /* 0xffffffff000b8802 */ /* 0x000fe20000000f00 */
[----:B------:R-:W-:Y:S06]  /*41a0*/  RET.REL.NODEC R2 `(_Z14ft_sgemm_largeiiiPfS_S_ff) ;  /* 0xffffffbc02947950 */ /* 0x000fec0003c3ffff */
.L_x_2:
[----:B------:R-:W-:-:S00]  /*41b0*/  BRA `(.L_x_2) ;  /* 0xfffffffc00fc7947 */ /* 0x000fc0000383ffff */
[----:B------:R-:W-:-:S00]  /*41c0*/  NOP ;  /* 0x0000000000007918 */ /* 0x000fc00000000000 */
        /* <DEDUP_REMOVED lines=11> */
.L_x_3:


//--------------------- .nv.shared._Z14ft_sgemm_largeiiiPfS_S_ff --------------------------
	.section	.nv.shared._Z14ft_sgemm_largeiiiPfS_S_ff,"aw",@nobits
	.sectionflags	@""
	.align	4
.nv.shared._Z14ft_sgemm_largeiiiPfS_S_ff:
	.zero		9216


//--------------------- .nv.shared.reserved.0     --------------------------
	.section	.nv.shared.reserved.0,"aw",@nobits
	.weak		__nv_reservedSMEM_offset_0_alias
	.size		__nv_reservedSMEM_offset_0_alias, 0, 64
	.other		__nv_reservedSMEM_offset_0_alias,@"STO_CUDA_RESERVED_SHARED STV_DEFAULT"
__nv_reservedSMEM_offset_0_alias:
	.zero		0
	.zero		64


//--------------------- .nv.constant0._Z14ft_sgemm_largeiiiPfS_S_ff --------------------------
	.section	.nv.constant0._Z14ft_sgemm_largeiiiPfS_S_ff,"a",@progbits
	.sectionflags	@""
	.align	4
.nv.constant0._Z14ft_sgemm_largeiiiPfS_S_ff:
	.zero		944


//--------------------- SYMBOLS --------------------------

	.type		.nv.reservedSmem.offset0,@object
	.size		.nv.reservedSmem.offset0,0x4
	.type		.nv.reservedSmem.cap,@object
	.size		.nv.reservedSmem.cap,0x4
